//
// Generated by NVIDIA NVVM Compiler
//
// Compiler Build ID: CL-36424714
// Cuda compilation tools, release 13.0, V13.0.88
// Based on NVVM 20.0.0
//

.version 9.0
.target sm_100
.address_size 64

	// .globl	_Z15distance_matrixPfiiS_

.visible .entry _Z15distance_matrixPfiiS_(
	.param .u64 .ptr .align 1 _Z15distance_matrixPfiiS__param_0,
	.param .u32 _Z15distance_matrixPfiiS__param_1,
	.param .u32 _Z15distance_matrixPfiiS__param_2,
	.param .u64 .ptr .align 1 _Z15distance_matrixPfiiS__param_3
)
{
	.reg .pred 	%p<24>;
	.reg .b32 	%r<57>;
	.reg .b32 	%f<71>;
	.reg .b64 	%rd<23>;

	ld.param.u64 	%rd7, [_Z15distance_matrixPfiiS__param_0];
	ld.param.u32 	%r21, [_Z15distance_matrixPfiiS__param_1];
	ld.param.u32 	%r22, [_Z15distance_matrixPfiiS__param_2];
	ld.param.u64 	%rd8, [_Z15distance_matrixPfiiS__param_3];
	cvta.to.global.u64 	%rd1, %rd8;
	cvta.to.global.u64 	%rd2, %rd7;
	mov.u32 	%r23, %tid.x;
	mov.u32 	%r24, %ntid.x;
	mov.u32 	%r25, %ctaid.x;
	mad.lo.s32 	%r1, %r24, %r25, %r23;
	setp.ge.s32 	%p1, %r1, %r21;
	setp.lt.s32 	%p2, %r21, 1;
	or.pred  	%p3, %p1, %p2;
	@%p3 bra 	$L__BB0_22;
	setp.lt.s32 	%p4, %r22, 1;
	mul.lo.s32 	%r2, %r21, %r1;
	@%p4 bra 	$L__BB0_11;
	neg.s32 	%r3, %r22;
	mul.wide.u32 	%rd3, %r22, 4;
	mul.lo.s32 	%r4, %r22, %r1;
	mov.b32 	%r50, 0;
$L__BB0_3:
	cvt.u64.u32 	%rd17, %r50;
	mad.lo.s64 	%rd22, %rd3, %rd17, %rd1;
	mov.f32 	%f69, 0f00000000;
	mov.u32 	%r51, %r4;
	mov.u32 	%r52, %r3;
$L__BB0_4:
	mul.wide.s32 	%rd18, %r51, 4;
	add.s64 	%rd19, %rd1, %rd18;
	ld.global.f32 	%f11, [%rd22];
	ld.global.f32 	%f12, [%rd19];
	sub.f32 	%f2, %f11, %f12;
	abs.f32 	%f3, %f2;
	setp.eq.f32 	%p13, %f2, 0f3F800000;
	mov.f32 	%f70, 0f3F800000;
	@%p13 bra 	$L__BB0_9;
	setp.nan.f32 	%p14, %f3, %f3;
	@%p14 bra 	$L__BB0_8;
	setp.lt.f32 	%p15, %f3, 0f00800000;
	mul.f32 	%f13, %f3, 0f4B800000;
	selp.f32 	%f14, %f13, %f3, %p15;
	mov.b32 	%r38, %f14;
	add.s32 	%r39, %r38, -1060439283;
	and.b32  	%r40, %r39, -8388608;
	sub.s32 	%r41, %r38, %r40;
	mov.b32 	%f15, %r41;
	cvt.rn.f32.s32 	%f16, %r40;
	selp.f32 	%f17, 0fC1C00000, 0f00000000, %p15;
	fma.rn.f32 	%f18, %f16, 0f34000000, %f17;
	add.f32 	%f19, %f15, 0fBF800000;
	add.f32 	%f20, %f15, 0f3F800000;
	rcp.approx.ftz.f32 	%f21, %f20;
	add.f32 	%f22, %f19, %f19;
	mul.f32 	%f23, %f22, %f21;
	mul.f32 	%f24, %f23, %f23;
	neg.f32 	%f25, %f23;
	sub.f32 	%f26, %f19, %f23;
	add.f32 	%f27, %f26, %f26;
	fma.rn.f32 	%f28, %f25, %f19, %f27;
	mul.rn.f32 	%f29, %f21, %f28;
	fma.rn.f32 	%f30, %f24, 0f3A2C32E4, 0f3B52E7DB;
	fma.rn.f32 	%f31, %f30, %f24, 0f3C93BB73;
	fma.rn.f32 	%f32, %f31, %f24, 0f3DF6384F;
	mul.rn.f32 	%f33, %f32, %f24;
	fma.rn.f32 	%f34, %f23, 0f3FB8AA3B, %f18;
	mul.f32 	%f35, %f33, 0f40400000;
	sub.f32 	%f36, %f18, %f34;
	fma.rn.f32 	%f37, %f23, 0f3FB8AA3B, %f36;
	fma.rn.f32 	%f38, %f29, 0f3FB8AA3B, %f37;
	fma.rn.f32 	%f39, %f23, 0f32A55E34, %f38;
	fma.rn.f32 	%f40, %f35, %f29, %f39;
	fma.rn.f32 	%f41, %f33, %f23, %f40;
	add.rn.f32 	%f42, %f34, %f41;
	mov.f32 	%f43, 0f40000000;
	mul.rn.f32 	%f44, %f42, %f43;
	cvt.rni.f32.f32 	%f45, %f44;
	sub.f32 	%f46, %f44, %f45;
	neg.f32 	%f47, %f44;
	fma.rn.f32 	%f48, %f42, 0f40000000, %f47;
	neg.f32 	%f49, %f34;
	add.rn.f32 	%f50, %f42, %f49;
	neg.f32 	%f51, %f50;
	add.rn.f32 	%f52, %f41, %f51;
	fma.rn.f32 	%f53, %f52, 0f40000000, %f48;
	add.f32 	%f54, %f46, %f53;
	setp.gt.f32 	%p16, %f45, 0f00000000;
	selp.b32 	%r42, 0, -2097152000, %p16;
	setp.neu.f32 	%p17, %f2, 0f00000000;
	setp.neu.f32 	%p18, %f3, 0f7F800000;
	setp.lt.f32 	%p19, %f44, 0f00000000;
	selp.f32 	%f55, 0f00000000, 0f7F800000, %p19;
	abs.f32 	%f56, %f44;
	setp.gt.f32 	%p20, %f56, 0f43180000;
	cvt.rzi.s32.f32 	%r43, %f45;
	shl.b32 	%r44, %r43, 23;
	sub.s32 	%r45, %r44, %r42;
	mov.b32 	%f57, %r45;
	add.s32 	%r46, %r42, 2130706432;
	mov.b32 	%f58, %r46;
	fma.rn.f32 	%f59, %f54, 0f391FCB8E, 0f3AAF85ED;
	fma.rn.f32 	%f60, %f59, %f54, 0f3C1D9856;
	fma.rn.f32 	%f61, %f60, %f54, 0f3D6357BB;
	fma.rn.f32 	%f62, %f61, %f54, 0f3E75FDEC;
	fma.rn.f32 	%f63, %f62, %f54, 0f3F317218;
	fma.rn.f32 	%f64, %f63, %f54, 0f3F800000;
	mul.f32 	%f65, %f64, %f58;
	mul.f32 	%f66, %f65, %f57;
	selp.f32 	%f70, %f55, %f66, %p20;
	and.pred  	%p21, %p17, %p18;
	@%p21 bra 	$L__BB0_9;
	add.f32 	%f67, %f2, %f2;
	mov.b32 	%r47, %f67;
	and.b32  	%r48, %r47, 2147483647;
	mov.b32 	%f70, %r48;
	bra.uni 	$L__BB0_9;
$L__BB0_8:
	mov.f32 	%f68, 0f40000000;
	add.rn.f32 	%f70, %f2, %f68;
$L__BB0_9:
	add.f32 	%f69, %f69, %f70;
	add.s32 	%r52, %r52, 1;
	setp.ne.s32 	%p22, %r52, 0;
	add.s32 	%r51, %r51, 1;
	add.s64 	%rd22, %rd22, 4;
	@%p22 bra 	$L__BB0_4;
	add.s32 	%r49, %r50, %r2;
	mul.wide.s32 	%rd20, %r49, 4;
	add.s64 	%rd21, %rd2, %rd20;
	st.global.f32 	[%rd21], %f69;
	add.s32 	%r50, %r50, 1;
	setp.eq.s32 	%p23, %r50, %r21;
	@%p23 bra 	$L__BB0_22;
	bra.uni 	$L__BB0_3;
$L__BB0_11:
	and.b32  	%r11, %r21, 7;
	setp.lt.u32 	%p5, %r21, 8;
	mov.b32 	%r55, 0;
	@%p5 bra 	$L__BB0_14;
	and.b32  	%r55, %r21, 2147483640;
	mov.b32 	%r53, 0;
$L__BB0_13:
	.pragma "nounroll";
	add.s32 	%r28, %r53, %r2;
	mul.wide.s32 	%rd9, %r28, 4;
	add.s64 	%rd10, %rd2, %rd9;
	mov.b32 	%r29, 0;
	st.global.u32 	[%rd10], %r29;
	st.global.u32 	[%rd10+4], %r29;
	st.global.u32 	[%rd10+8], %r29;
	st.global.u32 	[%rd10+12], %r29;
	st.global.u32 	[%rd10+16], %r29;
	st.global.u32 	[%rd10+20], %r29;
	st.global.u32 	[%rd10+24], %r29;
	st.global.u32 	[%rd10+28], %r29;
	add.s32 	%r53, %r53, 8;
	setp.ne.s32 	%p6, %r53, %r55;
	@%p6 bra 	$L__BB0_13;
$L__BB0_14:
	setp.eq.s32 	%p7, %r11, 0;
	@%p7 bra 	$L__BB0_22;
	and.b32  	%r16, %r21, 3;
	setp.lt.u32 	%p8, %r11, 4;
	@%p8 bra 	$L__BB0_17;
	add.s32 	%r30, %r55, %r2;
	mul.wide.s32 	%rd11, %r30, 4;
	add.s64 	%rd12, %rd2, %rd11;
	mov.b32 	%r31, 0;
	st.global.u32 	[%rd12], %r31;
	st.global.u32 	[%rd12+4], %r31;
	st.global.u32 	[%rd12+8], %r31;
	st.global.u32 	[%rd12+12], %r31;
	add.s32 	%r55, %r55, 4;
$L__BB0_17:
	setp.eq.s32 	%p9, %r16, 0;
	@%p9 bra 	$L__BB0_22;
	setp.eq.s32 	%p10, %r16, 1;
	@%p10 bra 	$L__BB0_20;
	add.s32 	%r32, %r55, %r2;
	mul.wide.s32 	%rd13, %r32, 4;
	add.s64 	%rd14, %rd2, %rd13;
	mov.b32 	%r33, 0;
	st.global.u32 	[%rd14], %r33;
	st.global.u32 	[%rd14+4], %r33;
	add.s32 	%r55, %r55, 2;
$L__BB0_20:
	and.b32  	%r34, %r21, 1;
	setp.eq.b32 	%p11, %r34, 1;
	not.pred 	%p12, %p11;
	@%p12 bra 	$L__BB0_22;
	add.s32 	%r35, %r55, %r2;
	mul.wide.s32 	%rd15, %r35, 4;
	add.s64 	%rd16, %rd2, %rd15;
	mov.b32 	%r36, 0;
	st.global.u32 	[%rd16], %r36;
$L__BB0_22:
	ret;

}
	// .globl	_Z16all_pts_coredistPfiiS_Pi
.visible .entry _Z16all_pts_coredistPfiiS_Pi(
	.param .u64 .ptr .align 1 _Z16all_pts_coredistPfiiS_Pi_param_0,
	.param .u32 _Z16all_pts_coredistPfiiS_Pi_param_1,
	.param .u32 _Z16all_pts_coredistPfiiS_Pi_param_2,
	.param .u64 .ptr .align 1 _Z16all_pts_coredistPfiiS_Pi_param_3,
	.param .u64 .ptr .align 1 _Z16all_pts_coredistPfiiS_Pi_param_4
)
{
	.reg .pred 	%p<136>;
	.reg .b32 	%r<208>;
	.reg .b32 	%f<416>;
	.reg .b64 	%rd<34>;

	ld.param.u32 	%r44, [_Z16all_pts_coredistPfiiS_Pi_param_1];
	ld.param.u32 	%r45, [_Z16all_pts_coredistPfiiS_Pi_param_2];
	ld.param.u64 	%rd8, [_Z16all_pts_coredistPfiiS_Pi_param_3];
	ld.param.u64 	%rd9, [_Z16all_pts_coredistPfiiS_Pi_param_4];
	cvta.to.global.u64 	%rd1, %rd8;
	cvta.to.global.u64 	%rd2, %rd9;
	mov.u32 	%r46, %tid.x;
	mov.u32 	%r47, %ntid.x;
	mov.u32 	%r48, %ctaid.x;
	mad.lo.s32 	%r1, %r47, %r48, %r46;
	setp.ge.s32 	%p3, %r1, %r44;
	@%p3 bra 	$L__BB1_47;
	setp.lt.s32 	%p4, %r44, 1;
	mov.f32 	%f44, 0fFF800000;
	@%p4 bra 	$L__BB1_38;
	mul.wide.s32 	%rd10, %r1, 4;
	add.s64 	%rd11, %rd2, %rd10;
	ld.global.u32 	%r2, [%rd11];
	setp.lt.s32 	%p5, %r45, 1;
	cvt.rn.f32.s32 	%f1, %r45;
	mul.f32 	%f55, %f1, 0f3F000000;
	cvt.rzi.f32.f32 	%f56, %f55;
	add.f32 	%f57, %f56, %f56;
	sub.f32 	%f58, %f1, %f57;
	abs.f32 	%f2, %f58;
	abs.f32 	%f3, %f1;
	@%p5 bra 	$L__BB1_20;
	neg.s32 	%r3, %r45;
	mul.wide.u32 	%rd3, %r45, 4;
	mov.f32 	%f413, 0f00000000;
	mov.b32 	%r207, 0;
	mul.lo.s32 	%r6, %r45, %r1;
	mov.u32 	%r189, %r207;
$L__BB1_4:
	cvt.u64.u32 	%rd24, %r189;
	mul.wide.u32 	%rd25, %r189, 4;
	add.s64 	%rd26, %rd2, %rd25;
	ld.global.u32 	%r7, [%rd26];
	setp.eq.s32 	%p81, %r2, %r7;
	selp.u32 	%r147, 1, 0, %p81;
	add.s32 	%r207, %r207, %r147;
	mad.lo.s64 	%rd33, %rd3, %rd24, %rd1;
	mov.f32 	%f401, 0f00000000;
	mov.u32 	%r190, %r6;
	mov.u32 	%r191, %r3;
$L__BB1_5:
	mul.wide.s32 	%rd27, %r190, 4;
	add.s64 	%rd28, %rd1, %rd27;
	ld.global.f32 	%f213, [%rd28];
	ld.global.f32 	%f214, [%rd33];
	sub.f32 	%f6, %f213, %f214;
	abs.f32 	%f7, %f6;
	setp.eq.f32 	%p82, %f6, 0f3F800000;
	mov.f32 	%f402, 0f3F800000;
	@%p82 bra 	$L__BB1_10;
	setp.nan.f32 	%p83, %f7, %f7;
	@%p83 bra 	$L__BB1_9;
	abs.f32 	%f215, %f6;
	setp.lt.f32 	%p84, %f215, 0f00800000;
	mul.f32 	%f217, %f215, 0f4B800000;
	selp.f32 	%f218, %f217, %f215, %p84;
	mov.b32 	%r148, %f218;
	add.s32 	%r149, %r148, -1060439283;
	and.b32  	%r150, %r149, -8388608;
	sub.s32 	%r151, %r148, %r150;
	mov.b32 	%f219, %r151;
	cvt.rn.f32.s32 	%f220, %r150;
	selp.f32 	%f221, 0fC1C00000, 0f00000000, %p84;
	fma.rn.f32 	%f222, %f220, 0f34000000, %f221;
	add.f32 	%f223, %f219, 0fBF800000;
	add.f32 	%f224, %f219, 0f3F800000;
	rcp.approx.ftz.f32 	%f225, %f224;
	add.f32 	%f226, %f223, %f223;
	mul.f32 	%f227, %f226, %f225;
	mul.f32 	%f228, %f227, %f227;
	neg.f32 	%f229, %f227;
	sub.f32 	%f230, %f223, %f227;
	add.f32 	%f231, %f230, %f230;
	fma.rn.f32 	%f232, %f229, %f223, %f231;
	mul.rn.f32 	%f233, %f225, %f232;
	fma.rn.f32 	%f234, %f228, 0f3A2C32E4, 0f3B52E7DB;
	fma.rn.f32 	%f235, %f234, %f228, 0f3C93BB73;
	fma.rn.f32 	%f236, %f235, %f228, 0f3DF6384F;
	mul.rn.f32 	%f237, %f236, %f228;
	fma.rn.f32 	%f238, %f227, 0f3FB8AA3B, %f222;
	mul.f32 	%f239, %f237, 0f40400000;
	sub.f32 	%f240, %f222, %f238;
	fma.rn.f32 	%f241, %f227, 0f3FB8AA3B, %f240;
	fma.rn.f32 	%f242, %f233, 0f3FB8AA3B, %f241;
	fma.rn.f32 	%f243, %f227, 0f32A55E34, %f242;
	fma.rn.f32 	%f244, %f239, %f233, %f243;
	fma.rn.f32 	%f245, %f237, %f227, %f244;
	add.rn.f32 	%f246, %f238, %f245;
	mov.f32 	%f247, 0f40000000;
	mul.rn.f32 	%f248, %f246, %f247;
	cvt.rni.f32.f32 	%f249, %f248;
	sub.f32 	%f250, %f248, %f249;
	neg.f32 	%f251, %f248;
	fma.rn.f32 	%f252, %f246, 0f40000000, %f251;
	neg.f32 	%f253, %f238;
	add.rn.f32 	%f254, %f246, %f253;
	neg.f32 	%f255, %f254;
	add.rn.f32 	%f256, %f245, %f255;
	fma.rn.f32 	%f257, %f256, 0f40000000, %f252;
	add.f32 	%f258, %f250, %f257;
	setp.gt.f32 	%p85, %f249, 0f00000000;
	selp.b32 	%r152, 0, -2097152000, %p85;
	setp.neu.f32 	%p86, %f6, 0f00000000;
	setp.neu.f32 	%p87, %f215, 0f7F800000;
	setp.lt.f32 	%p88, %f248, 0f00000000;
	selp.f32 	%f259, 0f00000000, 0f7F800000, %p88;
	abs.f32 	%f260, %f248;
	setp.gt.f32 	%p89, %f260, 0f43180000;
	cvt.rzi.s32.f32 	%r153, %f249;
	shl.b32 	%r154, %r153, 23;
	sub.s32 	%r155, %r154, %r152;
	mov.b32 	%f261, %r155;
	add.s32 	%r156, %r152, 2130706432;
	mov.b32 	%f262, %r156;
	fma.rn.f32 	%f263, %f258, 0f391FCB8E, 0f3AAF85ED;
	fma.rn.f32 	%f264, %f263, %f258, 0f3C1D9856;
	fma.rn.f32 	%f265, %f264, %f258, 0f3D6357BB;
	fma.rn.f32 	%f266, %f265, %f258, 0f3E75FDEC;
	fma.rn.f32 	%f267, %f266, %f258, 0f3F317218;
	fma.rn.f32 	%f268, %f267, %f258, 0f3F800000;
	mul.f32 	%f269, %f268, %f262;
	mul.f32 	%f270, %f269, %f261;
	selp.f32 	%f402, %f259, %f270, %p89;
	and.pred  	%p90, %p86, %p87;
	@%p90 bra 	$L__BB1_10;
	add.f32 	%f271, %f6, %f6;
	mov.b32 	%r157, %f271;
	and.b32  	%r158, %r157, 2147483647;
	mov.b32 	%f402, %r158;
	bra.uni 	$L__BB1_10;
$L__BB1_9:
	mov.f32 	%f272, 0f40000000;
	add.rn.f32 	%f402, %f6, %f272;
$L__BB1_10:
	add.f32 	%f401, %f401, %f402;
	add.s32 	%r191, %r191, 1;
	setp.eq.s32 	%p91, %r191, 0;
	add.s64 	%rd33, %rd33, 4;
	add.s32 	%r190, %r190, 1;
	mov.f32 	%f403, 0f3F800000;
	@%p91 bra 	$L__BB1_11;
	bra.uni 	$L__BB1_5;
$L__BB1_11:
	setp.eq.s32 	%p92, %r45, 0;
	rcp.rn.f32 	%f18, %f401;
	abs.f32 	%f19, %f18;
	setp.lt.f32 	%p93, %f19, 0f00800000;
	mul.f32 	%f274, %f19, 0f4B800000;
	selp.f32 	%f275, %f274, %f19, %p93;
	selp.f32 	%f276, 0fC1C00000, 0f00000000, %p93;
	mov.b32 	%r159, %f275;
	add.s32 	%r160, %r159, -1060439283;
	and.b32  	%r161, %r160, -8388608;
	sub.s32 	%r162, %r159, %r161;
	mov.b32 	%f277, %r162;
	cvt.rn.f32.s32 	%f278, %r161;
	fma.rn.f32 	%f279, %f278, 0f34000000, %f276;
	add.f32 	%f280, %f277, 0fBF800000;
	add.f32 	%f281, %f277, 0f3F800000;
	rcp.approx.ftz.f32 	%f282, %f281;
	add.f32 	%f283, %f280, %f280;
	mul.f32 	%f284, %f283, %f282;
	mul.f32 	%f285, %f284, %f284;
	sub.f32 	%f286, %f280, %f284;
	add.f32 	%f287, %f286, %f286;
	neg.f32 	%f288, %f284;
	fma.rn.f32 	%f289, %f288, %f280, %f287;
	mul.rn.f32 	%f290, %f282, %f289;
	fma.rn.f32 	%f291, %f285, 0f3A2C32E4, 0f3B52E7DB;
	fma.rn.f32 	%f292, %f291, %f285, 0f3C93BB73;
	fma.rn.f32 	%f293, %f292, %f285, 0f3DF6384F;
	mul.rn.f32 	%f294, %f293, %f285;
	fma.rn.f32 	%f295, %f284, 0f3FB8AA3B, %f279;
	sub.f32 	%f296, %f279, %f295;
	fma.rn.f32 	%f297, %f284, 0f3FB8AA3B, %f296;
	fma.rn.f32 	%f298, %f290, 0f3FB8AA3B, %f297;
	fma.rn.f32 	%f299, %f284, 0f32A55E34, %f298;
	mul.f32 	%f300, %f294, 0f40400000;
	fma.rn.f32 	%f301, %f300, %f290, %f299;
	fma.rn.f32 	%f302, %f294, %f284, %f301;
	add.rn.f32 	%f303, %f295, %f302;
	neg.f32 	%f304, %f295;
	add.rn.f32 	%f305, %f303, %f304;
	neg.f32 	%f306, %f305;
	add.rn.f32 	%f307, %f302, %f306;
	mul.rn.f32 	%f308, %f303, %f1;
	neg.f32 	%f309, %f308;
	fma.rn.f32 	%f310, %f303, %f1, %f309;
	fma.rn.f32 	%f311, %f307, %f1, %f310;
	cvt.rni.f32.f32 	%f312, %f308;
	sub.f32 	%f313, %f308, %f312;
	add.f32 	%f314, %f313, %f311;
	fma.rn.f32 	%f315, %f314, 0f391FCB8E, 0f3AAF85ED;
	fma.rn.f32 	%f316, %f315, %f314, 0f3C1D9856;
	fma.rn.f32 	%f317, %f316, %f314, 0f3D6357BB;
	fma.rn.f32 	%f318, %f317, %f314, 0f3E75FDEC;
	fma.rn.f32 	%f319, %f318, %f314, 0f3F317218;
	fma.rn.f32 	%f320, %f319, %f314, 0f3F800000;
	cvt.rzi.s32.f32 	%r163, %f312;
	setp.gt.f32 	%p94, %f312, 0f00000000;
	selp.b32 	%r164, 0, -2097152000, %p94;
	add.s32 	%r165, %r164, 2130706432;
	mov.b32 	%f321, %r165;
	mul.f32 	%f322, %f320, %f321;
	shl.b32 	%r166, %r163, 23;
	sub.s32 	%r167, %r166, %r164;
	mov.b32 	%f323, %r167;
	mul.f32 	%f324, %f322, %f323;
	abs.f32 	%f325, %f308;
	setp.gt.f32 	%p95, %f325, 0f43180000;
	setp.lt.f32 	%p96, %f308, 0f00000000;
	selp.f32 	%f326, 0f00000000, 0f7F800000, %p96;
	selp.f32 	%f20, %f326, %f324, %p95;
	setp.eq.f32 	%p97, %f18, 0f3F800000;
	or.pred  	%p98, %p92, %p97;
	@%p98 bra 	$L__BB1_19;
	setp.nan.f32 	%p99, %f3, %f3;
	setp.nan.f32 	%p100, %f19, %f19;
	or.pred  	%p101, %p100, %p99;
	@%p101 bra 	$L__BB1_18;
	setp.eq.f32 	%p102, %f18, 0f00000000;
	setp.eq.f32 	%p103, %f19, 0f7F800000;
	or.pred  	%p104, %p102, %p103;
	@%p104 bra 	$L__BB1_17;
	setp.eq.f32 	%p105, %f3, 0f7F800000;
	setp.eq.f32 	%p106, %f18, 0fBF800000;
	and.pred  	%p107, %p106, %p105;
	@%p107 bra 	$L__BB1_19;
	setp.geu.f32 	%p108, %f18, 0f00000000;
	mov.f32 	%f403, %f20;
	@%p108 bra 	$L__BB1_19;
	setp.neu.f32 	%p109, %f2, 0f3F800000;
	neg.f32 	%f328, %f20;
	selp.f32 	%f403, %f20, %f328, %p109;
	bra.uni 	$L__BB1_19;
$L__BB1_17:
	setp.lt.s32 	%p110, %r45, 0;
	setp.neu.f32 	%p111, %f2, 0f3F800000;
	add.f32 	%f329, %f18, %f18;
	mov.b32 	%r168, %f329;
	xor.b32  	%r169, %r168, 2139095040;
	selp.b32 	%r170, %r169, %r168, %p110;
	and.b32  	%r171, %r170, 2147483647;
	selp.b32 	%r172, %r171, %r170, %p111;
	mov.b32 	%f403, %r172;
	bra.uni 	$L__BB1_19;
$L__BB1_18:
	add.rn.f32 	%f403, %f18, %f1;
$L__BB1_19:
	setp.eq.s32 	%p112, %r2, %r7;
	selp.f32 	%f330, 0f3F800000, 0f00000000, %p112;
	setp.ne.s32 	%p113, %r1, %r189;
	selp.f32 	%f331, 0f3F800000, 0f00000000, %p113;
	mul.f32 	%f332, %f403, %f331;
	fma.rn.f32 	%f413, %f332, %f330, %f413;
	add.s32 	%r189, %r189, 1;
	setp.eq.s32 	%p114, %r189, %r44;
	@%p114 bra 	$L__BB1_37;
	bra.uni 	$L__BB1_4;
$L__BB1_20:
	setp.ne.s32 	%p6, %r45, 0;
	@%p6 bra 	$L__BB1_32;
	and.b32  	%r14, %r44, 7;
	setp.lt.u32 	%p28, %r44, 8;
	mov.f32 	%f413, 0f00000000;
	mov.b32 	%r207, 0;
	mov.u32 	%r199, %r207;
	@%p28 bra 	$L__BB1_24;
	and.b32  	%r199, %r44, 2147483640;
	mov.f32 	%f413, 0f00000000;
	mov.b32 	%r207, 0;
	mov.u32 	%r193, %r207;
$L__BB1_23:
	.pragma "nounroll";
	mul.wide.u32 	%rd16, %r193, 4;
	add.s64 	%rd17, %rd2, %rd16;
	ld.global.u32 	%r76, [%rd17];
	setp.eq.s32 	%p29, %r2, %r76;
	selp.u32 	%r77, 1, 0, %p29;
	add.s32 	%r78, %r207, %r77;
	setp.ne.s32 	%p30, %r1, %r193;
	and.pred  	%p31, %p30, %p29;
	selp.u32 	%r79, 1, 0, %p31;
	cvt.rn.f32.u32 	%f182, %r79;
	add.f32 	%f183, %f413, %f182;
	add.s32 	%r80, %r193, 1;
	ld.global.u32 	%r81, [%rd17+4];
	setp.eq.s32 	%p32, %r2, %r81;
	selp.u32 	%r82, 1, 0, %p32;
	add.s32 	%r83, %r78, %r82;
	setp.ne.s32 	%p33, %r1, %r80;
	and.pred  	%p34, %p33, %p32;
	selp.u32 	%r84, 1, 0, %p34;
	cvt.rn.f32.u32 	%f184, %r84;
	add.f32 	%f185, %f183, %f184;
	add.s32 	%r85, %r193, 2;
	ld.global.u32 	%r86, [%rd17+8];
	setp.eq.s32 	%p35, %r2, %r86;
	selp.u32 	%r87, 1, 0, %p35;
	add.s32 	%r88, %r83, %r87;
	setp.ne.s32 	%p36, %r1, %r85;
	and.pred  	%p37, %p36, %p35;
	selp.u32 	%r89, 1, 0, %p37;
	cvt.rn.f32.u32 	%f186, %r89;
	add.f32 	%f187, %f185, %f186;
	add.s32 	%r90, %r193, 3;
	ld.global.u32 	%r91, [%rd17+12];
	setp.eq.s32 	%p38, %r2, %r91;
	selp.u32 	%r92, 1, 0, %p38;
	add.s32 	%r93, %r88, %r92;
	setp.ne.s32 	%p39, %r1, %r90;
	and.pred  	%p40, %p39, %p38;
	selp.u32 	%r94, 1, 0, %p40;
	cvt.rn.f32.u32 	%f188, %r94;
	add.f32 	%f189, %f187, %f188;
	add.s32 	%r95, %r193, 4;
	ld.global.u32 	%r96, [%rd17+16];
	setp.eq.s32 	%p41, %r2, %r96;
	selp.u32 	%r97, 1, 0, %p41;
	add.s32 	%r98, %r93, %r97;
	setp.ne.s32 	%p42, %r1, %r95;
	and.pred  	%p43, %p42, %p41;
	selp.u32 	%r99, 1, 0, %p43;
	cvt.rn.f32.u32 	%f190, %r99;
	add.f32 	%f191, %f189, %f190;
	add.s32 	%r100, %r193, 5;
	ld.global.u32 	%r101, [%rd17+20];
	setp.eq.s32 	%p44, %r2, %r101;
	selp.u32 	%r102, 1, 0, %p44;
	add.s32 	%r103, %r98, %r102;
	setp.ne.s32 	%p45, %r1, %r100;
	and.pred  	%p46, %p45, %p44;
	selp.u32 	%r104, 1, 0, %p46;
	cvt.rn.f32.u32 	%f192, %r104;
	add.f32 	%f193, %f191, %f192;
	add.s32 	%r105, %r193, 6;
	ld.global.u32 	%r106, [%rd17+24];
	setp.eq.s32 	%p47, %r2, %r106;
	selp.u32 	%r107, 1, 0, %p47;
	add.s32 	%r108, %r103, %r107;
	setp.ne.s32 	%p48, %r1, %r105;
	and.pred  	%p49, %p48, %p47;
	selp.u32 	%r109, 1, 0, %p49;
	cvt.rn.f32.u32 	%f194, %r109;
	add.f32 	%f195, %f193, %f194;
	add.s32 	%r110, %r193, 7;
	ld.global.u32 	%r111, [%rd17+28];
	setp.eq.s32 	%p50, %r2, %r111;
	selp.u32 	%r112, 1, 0, %p50;
	add.s32 	%r207, %r108, %r112;
	setp.ne.s32 	%p51, %r1, %r110;
	and.pred  	%p52, %p51, %p50;
	selp.u32 	%r113, 1, 0, %p52;
	cvt.rn.f32.u32 	%f196, %r113;
	add.f32 	%f413, %f195, %f196;
	add.s32 	%r193, %r193, 8;
	setp.ne.s32 	%p53, %r193, %r199;
	@%p53 bra 	$L__BB1_23;
$L__BB1_24:
	setp.eq.s32 	%p54, %r14, 0;
	@%p54 bra 	$L__BB1_37;
	and.b32  	%r23, %r44, 3;
	setp.lt.u32 	%p55, %r14, 4;
	@%p55 bra 	$L__BB1_27;
	mul.wide.u32 	%rd18, %r199, 4;
	add.s64 	%rd19, %rd2, %rd18;
	ld.global.u32 	%r115, [%rd19];
	setp.eq.s32 	%p56, %r2, %r115;
	selp.u32 	%r116, 1, 0, %p56;
	add.s32 	%r117, %r207, %r116;
	setp.ne.s32 	%p57, %r1, %r199;
	and.pred  	%p58, %p57, %p56;
	selp.u32 	%r118, 1, 0, %p58;
	cvt.rn.f32.u32 	%f198, %r118;
	add.f32 	%f199, %f413, %f198;
	add.s32 	%r119, %r199, 1;
	ld.global.u32 	%r120, [%rd19+4];
	setp.eq.s32 	%p59, %r2, %r120;
	selp.u32 	%r121, 1, 0, %p59;
	add.s32 	%r122, %r117, %r121;
	setp.ne.s32 	%p60, %r1, %r119;
	and.pred  	%p61, %p60, %p59;
	selp.u32 	%r123, 1, 0, %p61;
	cvt.rn.f32.u32 	%f200, %r123;
	add.f32 	%f201, %f199, %f200;
	add.s32 	%r124, %r199, 2;
	ld.global.u32 	%r125, [%rd19+8];
	setp.eq.s32 	%p62, %r2, %r125;
	selp.u32 	%r126, 1, 0, %p62;
	add.s32 	%r127, %r122, %r126;
	setp.ne.s32 	%p63, %r1, %r124;
	and.pred  	%p64, %p63, %p62;
	selp.u32 	%r128, 1, 0, %p64;
	cvt.rn.f32.u32 	%f202, %r128;
	add.f32 	%f203, %f201, %f202;
	add.s32 	%r129, %r199, 3;
	ld.global.u32 	%r130, [%rd19+12];
	setp.eq.s32 	%p65, %r2, %r130;
	selp.u32 	%r131, 1, 0, %p65;
	add.s32 	%r207, %r127, %r131;
	setp.ne.s32 	%p66, %r1, %r129;
	and.pred  	%p67, %p66, %p65;
	selp.u32 	%r132, 1, 0, %p67;
	cvt.rn.f32.u32 	%f204, %r132;
	add.f32 	%f413, %f203, %f204;
	add.s32 	%r199, %r199, 4;
$L__BB1_27:
	setp.eq.s32 	%p68, %r23, 0;
	@%p68 bra 	$L__BB1_37;
	setp.eq.s32 	%p69, %r23, 1;
	@%p69 bra 	$L__BB1_30;
	mul.wide.u32 	%rd20, %r199, 4;
	add.s64 	%rd21, %rd2, %rd20;
	ld.global.u32 	%r134, [%rd21];
	setp.eq.s32 	%p70, %r2, %r134;
	selp.u32 	%r135, 1, 0, %p70;
	add.s32 	%r136, %r207, %r135;
	setp.ne.s32 	%p71, %r1, %r199;
	and.pred  	%p72, %p71, %p70;
	selp.u32 	%r137, 1, 0, %p72;
	cvt.rn.f32.u32 	%f206, %r137;
	add.f32 	%f207, %f413, %f206;
	add.s32 	%r138, %r199, 1;
	ld.global.u32 	%r139, [%rd21+4];
	setp.eq.s32 	%p73, %r2, %r139;
	selp.u32 	%r140, 1, 0, %p73;
	add.s32 	%r207, %r136, %r140;
	setp.ne.s32 	%p74, %r1, %r138;
	and.pred  	%p75, %p74, %p73;
	selp.u32 	%r141, 1, 0, %p75;
	cvt.rn.f32.u32 	%f208, %r141;
	add.f32 	%f413, %f207, %f208;
	add.s32 	%r199, %r199, 2;
$L__BB1_30:
	and.b32  	%r142, %r44, 1;
	setp.eq.b32 	%p76, %r142, 1;
	not.pred 	%p77, %p76;
	@%p77 bra 	$L__BB1_37;
	mul.wide.u32 	%rd22, %r199, 4;
	add.s64 	%rd23, %rd2, %rd22;
	ld.global.u32 	%r143, [%rd23];
	setp.eq.s32 	%p78, %r2, %r143;
	selp.u32 	%r144, 1, 0, %p78;
	add.s32 	%r207, %r207, %r144;
	setp.ne.s32 	%p79, %r1, %r199;
	and.pred  	%p80, %p79, %p78;
	selp.u32 	%r145, 1, 0, %p80;
	cvt.rn.f32.u32 	%f209, %r145;
	add.f32 	%f413, %f413, %f209;
	bra.uni 	$L__BB1_37;
$L__BB1_32:
	setp.lt.s32 	%p7, %r45, 0;
	@%p7 bra 	$L__BB1_35;
	setp.nan.f32 	%p8, %f3, %f3;
	mov.f32 	%f60, 0f7F800000;
	abs.f32 	%f32, %f60;
	setp.lt.f32 	%p9, %f32, 0f00800000;
	mul.f32 	%f61, %f32, 0f4B800000;
	selp.f32 	%f62, %f61, %f32, %p9;
	selp.f32 	%f63, 0fC1C00000, 0f00000000, %p9;
	mov.b32 	%r50, %f62;
	add.s32 	%r51, %r50, -1060439283;
	and.b32  	%r52, %r51, -8388608;
	sub.s32 	%r53, %r50, %r52;
	mov.b32 	%f64, %r53;
	cvt.rn.f32.s32 	%f65, %r52;
	fma.rn.f32 	%f66, %f65, 0f34000000, %f63;
	add.f32 	%f67, %f64, 0fBF800000;
	add.f32 	%f68, %f64, 0f3F800000;
	rcp.approx.ftz.f32 	%f69, %f68;
	add.f32 	%f70, %f67, %f67;
	mul.f32 	%f71, %f70, %f69;
	mul.f32 	%f72, %f71, %f71;
	sub.f32 	%f73, %f67, %f71;
	add.f32 	%f74, %f73, %f73;
	neg.f32 	%f75, %f71;
	fma.rn.f32 	%f76, %f75, %f67, %f74;
	mul.rn.f32 	%f77, %f69, %f76;
	fma.rn.f32 	%f78, %f72, 0f3A2C32E4, 0f3B52E7DB;
	fma.rn.f32 	%f79, %f78, %f72, 0f3C93BB73;
	fma.rn.f32 	%f80, %f79, %f72, 0f3DF6384F;
	mul.rn.f32 	%f81, %f80, %f72;
	fma.rn.f32 	%f82, %f71, 0f3FB8AA3B, %f66;
	sub.f32 	%f83, %f66, %f82;
	fma.rn.f32 	%f84, %f71, 0f3FB8AA3B, %f83;
	fma.rn.f32 	%f85, %f77, 0f3FB8AA3B, %f84;
	fma.rn.f32 	%f86, %f71, 0f32A55E34, %f85;
	mul.f32 	%f87, %f81, 0f40400000;
	fma.rn.f32 	%f88, %f87, %f77, %f86;
	fma.rn.f32 	%f89, %f81, %f71, %f88;
	add.rn.f32 	%f90, %f82, %f89;
	neg.f32 	%f91, %f82;
	add.rn.f32 	%f92, %f90, %f91;
	neg.f32 	%f93, %f92;
	add.rn.f32 	%f94, %f89, %f93;
	mul.rn.f32 	%f95, %f90, %f1;
	neg.f32 	%f96, %f95;
	fma.rn.f32 	%f97, %f90, %f1, %f96;
	fma.rn.f32 	%f98, %f94, %f1, %f97;
	cvt.rni.f32.f32 	%f99, %f95;
	sub.f32 	%f100, %f95, %f99;
	add.f32 	%f101, %f100, %f98;
	fma.rn.f32 	%f102, %f101, 0f391FCB8E, 0f3AAF85ED;
	fma.rn.f32 	%f103, %f102, %f101, 0f3C1D9856;
	fma.rn.f32 	%f104, %f103, %f101, 0f3D6357BB;
	fma.rn.f32 	%f105, %f104, %f101, 0f3E75FDEC;
	fma.rn.f32 	%f106, %f105, %f101, 0f3F317218;
	fma.rn.f32 	%f107, %f106, %f101, 0f3F800000;
	cvt.rzi.s32.f32 	%r54, %f99;
	setp.gt.f32 	%p10, %f99, 0f00000000;
	selp.b32 	%r55, 0, -2097152000, %p10;
	add.s32 	%r56, %r55, 2130706432;
	mov.b32 	%f108, %r56;
	mul.f32 	%f109, %f107, %f108;
	shl.b32 	%r57, %r54, 23;
	sub.s32 	%r58, %r57, %r55;
	mov.b32 	%f110, %r58;
	mul.f32 	%f111, %f109, %f110;
	abs.f32 	%f112, %f95;
	setp.gt.f32 	%p11, %f112, 0f43180000;
	setp.lt.f32 	%p12, %f95, 0f00000000;
	selp.f32 	%f113, 0f00000000, 0f7F800000, %p12;
	selp.f32 	%f33, %f113, %f111, %p11;
	setp.nan.f32 	%p13, %f32, %f32;
	or.pred  	%p1, %p13, %p8;
	add.rn.f32 	%f34, %f60, %f1;
	mov.f32 	%f413, 0f00000000;
	mov.b32 	%r207, 0;
	mov.u32 	%r206, %r207;
$L__BB1_34:
	setp.eq.f32 	%p14, %f32, 0f7F800000;
	mul.wide.u32 	%rd12, %r206, 4;
	add.s64 	%rd13, %rd2, %rd12;
	ld.global.u32 	%r59, [%rd13];
	setp.eq.s32 	%p15, %r2, %r59;
	selp.u32 	%r60, 1, 0, %p15;
	add.s32 	%r207, %r207, %r60;
	selp.f32 	%f114, 0f7F800000, %f33, %p14;
	selp.f32 	%f115, %f34, %f114, %p1;
	selp.f32 	%f116, 0f3F800000, 0f00000000, %p15;
	setp.ne.s32 	%p16, %r1, %r206;
	selp.f32 	%f117, 0f3F800000, 0f00000000, %p16;
	mul.f32 	%f118, %f115, %f117;
	fma.rn.f32 	%f413, %f118, %f116, %f413;
	add.s32 	%r206, %r206, 1;
	setp.ne.s32 	%p17, %r206, %r44;
	@%p17 bra 	$L__BB1_34;
	bra.uni 	$L__BB1_37;
$L__BB1_35:
	setp.nan.f32 	%p18, %f3, %f3;
	mov.f32 	%f120, 0f7F800000;
	abs.f32 	%f35, %f120;
	setp.lt.f32 	%p19, %f35, 0f00800000;
	mul.f32 	%f121, %f35, 0f4B800000;
	selp.f32 	%f122, %f121, %f35, %p19;
	selp.f32 	%f123, 0fC1C00000, 0f00000000, %p19;
	mov.b32 	%r62, %f122;
	add.s32 	%r63, %r62, -1060439283;
	and.b32  	%r64, %r63, -8388608;
	sub.s32 	%r65, %r62, %r64;
	mov.b32 	%f124, %r65;
	cvt.rn.f32.s32 	%f125, %r64;
	fma.rn.f32 	%f126, %f125, 0f34000000, %f123;
	add.f32 	%f127, %f124, 0fBF800000;
	add.f32 	%f128, %f124, 0f3F800000;
	rcp.approx.ftz.f32 	%f129, %f128;
	add.f32 	%f130, %f127, %f127;
	mul.f32 	%f131, %f130, %f129;
	mul.f32 	%f132, %f131, %f131;
	sub.f32 	%f133, %f127, %f131;
	add.f32 	%f134, %f133, %f133;
	neg.f32 	%f135, %f131;
	fma.rn.f32 	%f136, %f135, %f127, %f134;
	mul.rn.f32 	%f137, %f129, %f136;
	fma.rn.f32 	%f138, %f132, 0f3A2C32E4, 0f3B52E7DB;
	fma.rn.f32 	%f139, %f138, %f132, 0f3C93BB73;
	fma.rn.f32 	%f140, %f139, %f132, 0f3DF6384F;
	mul.rn.f32 	%f141, %f140, %f132;
	fma.rn.f32 	%f142, %f131, 0f3FB8AA3B, %f126;
	sub.f32 	%f143, %f126, %f142;
	fma.rn.f32 	%f144, %f131, 0f3FB8AA3B, %f143;
	fma.rn.f32 	%f145, %f137, 0f3FB8AA3B, %f144;
	fma.rn.f32 	%f146, %f131, 0f32A55E34, %f145;
	mul.f32 	%f147, %f141, 0f40400000;
	fma.rn.f32 	%f148, %f147, %f137, %f146;
	fma.rn.f32 	%f149, %f141, %f131, %f148;
	add.rn.f32 	%f150, %f142, %f149;
	neg.f32 	%f151, %f142;
	add.rn.f32 	%f152, %f150, %f151;
	neg.f32 	%f153, %f152;
	add.rn.f32 	%f154, %f149, %f153;
	mul.rn.f32 	%f155, %f150, %f1;
	neg.f32 	%f156, %f155;
	fma.rn.f32 	%f157, %f150, %f1, %f156;
	fma.rn.f32 	%f158, %f154, %f1, %f157;
	cvt.rni.f32.f32 	%f159, %f155;
	sub.f32 	%f160, %f155, %f159;
	add.f32 	%f161, %f160, %f158;
	fma.rn.f32 	%f162, %f161, 0f391FCB8E, 0f3AAF85ED;
	fma.rn.f32 	%f163, %f162, %f161, 0f3C1D9856;
	fma.rn.f32 	%f164, %f163, %f161, 0f3D6357BB;
	fma.rn.f32 	%f165, %f164, %f161, 0f3E75FDEC;
	fma.rn.f32 	%f166, %f165, %f161, 0f3F317218;
	fma.rn.f32 	%f167, %f166, %f161, 0f3F800000;
	cvt.rzi.s32.f32 	%r66, %f159;
	setp.gt.f32 	%p20, %f159, 0f00000000;
	selp.b32 	%r67, 0, -2097152000, %p20;
	add.s32 	%r68, %r67, 2130706432;
	mov.b32 	%f168, %r68;
	mul.f32 	%f169, %f167, %f168;
	shl.b32 	%r69, %r66, 23;
	sub.s32 	%r70, %r69, %r67;
	mov.b32 	%f170, %r70;
	mul.f32 	%f171, %f169, %f170;
	abs.f32 	%f172, %f155;
	setp.gt.f32 	%p21, %f172, 0f43180000;
	setp.lt.f32 	%p22, %f155, 0f00000000;
	selp.f32 	%f173, 0f00000000, 0f7F800000, %p22;
	selp.f32 	%f36, %f173, %f171, %p21;
	setp.nan.f32 	%p23, %f35, %f35;
	or.pred  	%p2, %p23, %p18;
	add.rn.f32 	%f37, %f120, %f1;
	mov.f32 	%f413, 0f00000000;
	mov.b32 	%r207, 0;
	mov.u32 	%r204, %r207;
$L__BB1_36:
	setp.neu.f32 	%p24, %f35, 0f7F800000;
	mul.wide.u32 	%rd14, %r204, 4;
	add.s64 	%rd15, %rd2, %rd14;
	ld.global.u32 	%r71, [%rd15];
	setp.eq.s32 	%p25, %r2, %r71;
	selp.u32 	%r72, 1, 0, %p25;
	add.s32 	%r207, %r207, %r72;
	selp.f32 	%f174, %f36, 0f00000000, %p24;
	selp.f32 	%f175, %f37, %f174, %p2;
	selp.f32 	%f176, 0f3F800000, 0f00000000, %p25;
	setp.ne.s32 	%p26, %r1, %r204;
	selp.f32 	%f177, 0f3F800000, 0f00000000, %p26;
	mul.f32 	%f178, %f175, %f177;
	fma.rn.f32 	%f413, %f178, %f176, %f413;
	add.s32 	%r204, %r204, 1;
	setp.eq.s32 	%p27, %r204, %r44;
	@%p27 bra 	$L__BB1_37;
	bra.uni 	$L__BB1_36;
$L__BB1_37:
	add.s32 	%r173, %r207, -1;
	cvt.rn.f32.s32 	%f333, %r173;
	div.rn.f32 	%f44, %f333, %f413;
$L__BB1_38:
	cvt.rn.f32.s32 	%f335, %r45;
	rcp.rn.f32 	%f45, %f335;
	mul.f32 	%f336, %f45, 0f3F000000;
	cvt.rzi.f32.f32 	%f337, %f336;
	add.f32 	%f338, %f337, %f337;
	sub.f32 	%f339, %f45, %f338;
	abs.f32 	%f46, %f339;
	abs.f32 	%f47, %f44;
	setp.lt.f32 	%p115, %f47, 0f00800000;
	mul.f32 	%f340, %f47, 0f4B800000;
	selp.f32 	%f341, %f340, %f47, %p115;
	selp.f32 	%f342, 0fC1C00000, 0f00000000, %p115;
	mov.b32 	%r174, %f341;
	add.s32 	%r175, %r174, -1060439283;
	and.b32  	%r176, %r175, -8388608;
	sub.s32 	%r177, %r174, %r176;
	mov.b32 	%f343, %r177;
	cvt.rn.f32.s32 	%f344, %r176;
	fma.rn.f32 	%f345, %f344, 0f34000000, %f342;
	add.f32 	%f346, %f343, 0fBF800000;
	add.f32 	%f347, %f343, 0f3F800000;
	rcp.approx.ftz.f32 	%f348, %f347;
	add.f32 	%f349, %f346, %f346;
	mul.f32 	%f350, %f349, %f348;
	mul.f32 	%f351, %f350, %f350;
	sub.f32 	%f352, %f346, %f350;
	add.f32 	%f353, %f352, %f352;
	neg.f32 	%f354, %f350;
	fma.rn.f32 	%f355, %f354, %f346, %f353;
	mul.rn.f32 	%f356, %f348, %f355;
	fma.rn.f32 	%f357, %f351, 0f3A2C32E4, 0f3B52E7DB;
	fma.rn.f32 	%f358, %f357, %f351, 0f3C93BB73;
	fma.rn.f32 	%f359, %f358, %f351, 0f3DF6384F;
	mul.rn.f32 	%f360, %f359, %f351;
	fma.rn.f32 	%f361, %f350, 0f3FB8AA3B, %f345;
	sub.f32 	%f362, %f345, %f361;
	fma.rn.f32 	%f363, %f350, 0f3FB8AA3B, %f362;
	fma.rn.f32 	%f364, %f356, 0f3FB8AA3B, %f363;
	fma.rn.f32 	%f365, %f350, 0f32A55E34, %f364;
	mul.f32 	%f366, %f360, 0f40400000;
	fma.rn.f32 	%f367, %f366, %f356, %f365;
	fma.rn.f32 	%f368, %f360, %f350, %f367;
	add.rn.f32 	%f369, %f361, %f368;
	neg.f32 	%f370, %f361;
	add.rn.f32 	%f371, %f369, %f370;
	neg.f32 	%f372, %f371;
	add.rn.f32 	%f373, %f368, %f372;
	mul.rn.f32 	%f374, %f369, %f45;
	neg.f32 	%f375, %f374;
	fma.rn.f32 	%f376, %f369, %f45, %f375;
	fma.rn.f32 	%f377, %f373, %f45, %f376;
	cvt.rni.f32.f32 	%f378, %f374;
	sub.f32 	%f379, %f374, %f378;
	add.f32 	%f380, %f379, %f377;
	fma.rn.f32 	%f381, %f380, 0f391FCB8E, 0f3AAF85ED;
	fma.rn.f32 	%f382, %f381, %f380, 0f3C1D9856;
	fma.rn.f32 	%f383, %f382, %f380, 0f3D6357BB;
	fma.rn.f32 	%f384, %f383, %f380, 0f3E75FDEC;
	fma.rn.f32 	%f385, %f384, %f380, 0f3F317218;
	fma.rn.f32 	%f386, %f385, %f380, 0f3F800000;
	cvt.rzi.s32.f32 	%r178, %f378;
	setp.gt.f32 	%p116, %f378, 0f00000000;
	selp.b32 	%r179, 0, -2097152000, %p116;
	add.s32 	%r180, %r179, 2130706432;
	mov.b32 	%f387, %r180;
	mul.f32 	%f388, %f386, %f387;
	shl.b32 	%r181, %r178, 23;
	sub.s32 	%r182, %r181, %r179;
	mov.b32 	%f389, %r182;
	mul.f32 	%f390, %f388, %f389;
	abs.f32 	%f391, %f374;
	setp.gt.f32 	%p117, %f391, 0f43180000;
	setp.lt.f32 	%p118, %f374, 0f00000000;
	selp.f32 	%f392, 0f00000000, 0f7F800000, %p118;
	selp.f32 	%f48, %f392, %f390, %p117;
	setp.eq.f32 	%p119, %f44, 0f3F800000;
	setp.eq.f32 	%p120, %f45, 0f00000000;
	or.pred  	%p121, %p120, %p119;
	mov.f32 	%f415, 0f3F800000;
	@%p121 bra 	$L__BB1_46;
	setp.num.f32 	%p122, %f47, %f47;
	abs.f32 	%f393, %f45;
	setp.num.f32 	%p123, %f393, %f393;
	and.pred  	%p124, %p122, %p123;
	@%p124 bra 	$L__BB1_41;
	add.rn.f32 	%f415, %f44, %f45;
	bra.uni 	$L__BB1_46;
$L__BB1_41:
	setp.neu.f32 	%p125, %f44, 0f00000000;
	setp.neu.f32 	%p126, %f47, 0f7F800000;
	and.pred  	%p127, %p125, %p126;
	@%p127 bra 	$L__BB1_43;
	setp.neu.f32 	%p134, %f46, 0f3F800000;
	add.f32 	%f398, %f44, %f44;
	mov.b32 	%r183, %f398;
	setp.lt.f32 	%p135, %f45, 0f00000000;
	xor.b32  	%r184, %r183, 2139095040;
	selp.b32 	%r185, %r184, %r183, %p135;
	and.b32  	%r186, %r185, 2147483647;
	selp.b32 	%r187, %r186, %r185, %p134;
	mov.b32 	%f415, %r187;
	bra.uni 	$L__BB1_46;
$L__BB1_43:
	setp.eq.f32 	%p128, %f44, 0fBF800000;
	setp.eq.f32 	%p129, %f393, 0f7F800000;
	and.pred  	%p130, %p128, %p129;
	@%p130 bra 	$L__BB1_46;
	setp.geu.f32 	%p131, %f44, 0f00000000;
	mov.f32 	%f415, %f48;
	@%p131 bra 	$L__BB1_46;
	setp.neu.f32 	%p132, %f46, 0f3F800000;
	neg.f32 	%f395, %f48;
	selp.f32 	%f396, %f48, %f395, %p132;
	cvt.rmi.f32.f32 	%f397, %f45;
	setp.neu.f32 	%p133, %f45, %f397;
	selp.f32 	%f415, 0f7FFFFFFF, %f396, %p133;
$L__BB1_46:
	ld.param.u64 	%rd32, [_Z16all_pts_coredistPfiiS_Pi_param_0];
	cvta.to.global.u64 	%rd29, %rd32;
	mul.wide.s32 	%rd30, %r1, 4;
	add.s64 	%rd31, %rd29, %rd30;
	st.global.f32 	[%rd31], %f415;
$L__BB1_47:
	ret;

}
	// .globl	_Z20global_mreach_matrixPfS_S_i
.visible .entry _Z20global_mreach_matrixPfS_S_i(
	.param .u64 .ptr .align 1 _Z20global_mreach_matrixPfS_S_i_param_0,
	.param .u64 .ptr .align 1 _Z20global_mreach_matrixPfS_S_i_param_1,
	.param .u64 .ptr .align 1 _Z20global_mreach_matrixPfS_S_i_param_2,
	.param .u32 _Z20global_mreach_matrixPfS_S_i_param_3
)
{
	.reg .pred 	%p<12>;
	.reg .b32 	%r<30>;
	.reg .b32 	%f<76>;
	.reg .b64 	%rd<33>;

	ld.param.u64 	%rd10, [_Z20global_mreach_matrixPfS_S_i_param_0];
	ld.param.u64 	%rd11, [_Z20global_mreach_matrixPfS_S_i_param_1];
	ld.param.u64 	%rd12, [_Z20global_mreach_matrixPfS_S_i_param_2];
	ld.param.u32 	%r16, [_Z20global_mreach_matrixPfS_S_i_param_3];
	cvta.to.global.u64 	%rd1, %rd11;
	cvta.to.global.u64 	%rd2, %rd12;
	cvta.to.global.u64 	%rd3, %rd10;
	mov.u32 	%r17, %tid.x;
	mov.u32 	%r18, %ntid.x;
	mov.u32 	%r19, %ctaid.x;
	mad.lo.s32 	%r1, %r18, %r19, %r17;
	setp.ge.s32 	%p1, %r1, %r16;
	setp.lt.s32 	%p2, %r16, 1;
	or.pred  	%p3, %p1, %p2;
	@%p3 bra 	$L__BB2_12;
	mul.lo.s32 	%r2, %r16, %r1;
	mul.wide.s32 	%rd13, %r1, 4;
	add.s64 	%rd4, %rd2, %rd13;
	and.b32  	%r3, %r16, 7;
	setp.lt.u32 	%p4, %r16, 8;
	mov.b32 	%r28, 0;
	@%p4 bra 	$L__BB2_4;
	and.b32  	%r28, %r16, 2147483640;
	neg.s32 	%r26, %r28;
	add.s64 	%rd5, %rd3, 16;
	add.s64 	%rd6, %rd1, 16;
	add.s64 	%rd32, %rd2, 16;
	mov.u32 	%r25, %r2;
$L__BB2_3:
	.pragma "nounroll";
	mul.wide.s32 	%rd14, %r25, 4;
	add.s64 	%rd15, %rd5, %rd14;
	add.s64 	%rd16, %rd6, %rd14;
	ld.global.f32 	%f1, [%rd15+-16];
	ld.global.f32 	%f2, [%rd4];
	ld.global.f32 	%f3, [%rd32+-16];
	max.f32 	%f4, %f2, %f3;
	max.f32 	%f5, %f4, %f1;
	st.global.f32 	[%rd16+-16], %f5;
	ld.global.f32 	%f6, [%rd15+-12];
	ld.global.f32 	%f7, [%rd4];
	ld.global.f32 	%f8, [%rd32+-12];
	max.f32 	%f9, %f7, %f8;
	max.f32 	%f10, %f9, %f6;
	st.global.f32 	[%rd16+-12], %f10;
	ld.global.f32 	%f11, [%rd15+-8];
	ld.global.f32 	%f12, [%rd4];
	ld.global.f32 	%f13, [%rd32+-8];
	max.f32 	%f14, %f12, %f13;
	max.f32 	%f15, %f14, %f11;
	st.global.f32 	[%rd16+-8], %f15;
	ld.global.f32 	%f16, [%rd15+-4];
	ld.global.f32 	%f17, [%rd4];
	ld.global.f32 	%f18, [%rd32+-4];
	max.f32 	%f19, %f17, %f18;
	max.f32 	%f20, %f19, %f16;
	st.global.f32 	[%rd16+-4], %f20;
	ld.global.f32 	%f21, [%rd15];
	ld.global.f32 	%f22, [%rd4];
	ld.global.f32 	%f23, [%rd32];
	max.f32 	%f24, %f22, %f23;
	max.f32 	%f25, %f24, %f21;
	st.global.f32 	[%rd16], %f25;
	ld.global.f32 	%f26, [%rd15+4];
	ld.global.f32 	%f27, [%rd4];
	ld.global.f32 	%f28, [%rd32+4];
	max.f32 	%f29, %f27, %f28;
	max.f32 	%f30, %f29, %f26;
	st.global.f32 	[%rd16+4], %f30;
	ld.global.f32 	%f31, [%rd15+8];
	ld.global.f32 	%f32, [%rd4];
	ld.global.f32 	%f33, [%rd32+8];
	max.f32 	%f34, %f32, %f33;
	max.f32 	%f35, %f34, %f31;
	st.global.f32 	[%rd16+8], %f35;
	ld.global.f32 	%f36, [%rd15+12];
	ld.global.f32 	%f37, [%rd4];
	ld.global.f32 	%f38, [%rd32+12];
	max.f32 	%f39, %f37, %f38;
	max.f32 	%f40, %f39, %f36;
	st.global.f32 	[%rd16+12], %f40;
	add.s32 	%r26, %r26, 8;
	add.s32 	%r25, %r25, 8;
	add.s64 	%rd32, %rd32, 32;
	setp.ne.s32 	%p5, %r26, 0;
	@%p5 bra 	$L__BB2_3;
$L__BB2_4:
	setp.eq.s32 	%p6, %r3, 0;
	@%p6 bra 	$L__BB2_12;
	and.b32  	%r11, %r16, 3;
	setp.lt.u32 	%p7, %r3, 4;
	@%p7 bra 	$L__BB2_7;
	add.s32 	%r21, %r28, %r2;
	mul.wide.s32 	%rd17, %r21, 4;
	add.s64 	%rd18, %rd3, %rd17;
	ld.global.f32 	%f41, [%rd18];
	ld.global.f32 	%f42, [%rd4];
	mul.wide.u32 	%rd19, %r28, 4;
	add.s64 	%rd20, %rd2, %rd19;
	ld.global.f32 	%f43, [%rd20];
	max.f32 	%f44, %f42, %f43;
	max.f32 	%f45, %f44, %f41;
	add.s64 	%rd21, %rd1, %rd17;
	st.global.f32 	[%rd21], %f45;
	ld.global.f32 	%f46, [%rd18+4];
	ld.global.f32 	%f47, [%rd4];
	ld.global.f32 	%f48, [%rd20+4];
	max.f32 	%f49, %f47, %f48;
	max.f32 	%f50, %f49, %f46;
	st.global.f32 	[%rd21+4], %f50;
	ld.global.f32 	%f51, [%rd18+8];
	ld.global.f32 	%f52, [%rd4];
	ld.global.f32 	%f53, [%rd20+8];
	max.f32 	%f54, %f52, %f53;
	max.f32 	%f55, %f54, %f51;
	st.global.f32 	[%rd21+8], %f55;
	ld.global.f32 	%f56, [%rd18+12];
	ld.global.f32 	%f57, [%rd4];
	ld.global.f32 	%f58, [%rd20+12];
	max.f32 	%f59, %f57, %f58;
	max.f32 	%f60, %f59, %f56;
	st.global.f32 	[%rd21+12], %f60;
	add.s32 	%r28, %r28, 4;
$L__BB2_7:
	setp.eq.s32 	%p8, %r11, 0;
	@%p8 bra 	$L__BB2_12;
	setp.eq.s32 	%p9, %r11, 1;
	@%p9 bra 	$L__BB2_10;
	add.s32 	%r22, %r28, %r2;
	mul.wide.s32 	%rd22, %r22, 4;
	add.s64 	%rd23, %rd3, %rd22;
	ld.global.f32 	%f61, [%rd23];
	ld.global.f32 	%f62, [%rd4];
	mul.wide.u32 	%rd24, %r28, 4;
	add.s64 	%rd25, %rd2, %rd24;
	ld.global.f32 	%f63, [%rd25];
	max.f32 	%f64, %f62, %f63;
	max.f32 	%f65, %f64, %f61;
	add.s64 	%rd26, %rd1, %rd22;
	st.global.f32 	[%rd26], %f65;
	ld.global.f32 	%f66, [%rd23+4];
	ld.global.f32 	%f67, [%rd4];
	ld.global.f32 	%f68, [%rd25+4];
	max.f32 	%f69, %f67, %f68;
	max.f32 	%f70, %f69, %f66;
	st.global.f32 	[%rd26+4], %f70;
	add.s32 	%r28, %r28, 2;
$L__BB2_10:
	and.b32  	%r23, %r16, 1;
	setp.eq.b32 	%p10, %r23, 1;
	not.pred 	%p11, %p10;
	@%p11 bra 	$L__BB2_12;
	add.s32 	%r24, %r28, %r2;
	mul.wide.s32 	%rd27, %r24, 4;
	add.s64 	%rd28, %rd3, %rd27;
	ld.global.f32 	%f71, [%rd28];
	ld.global.f32 	%f72, [%rd4];
	mul.wide.u32 	%rd29, %r28, 4;
	add.s64 	%rd30, %rd2, %rd29;
	ld.global.f32 	%f73, [%rd30];
	max.f32 	%f74, %f72, %f73;
	max.f32 	%f75, %f74, %f71;
	add.s64 	%rd31, %rd1, %rd27;
	st.global.f32 	[%rd31], %f75;
$L__BB2_12:
	ret;

}
	// .globl	_Z13mreach_matrixPfS_S_iPiiiS_
.visible .entry _Z13mreach_matrixPfS_S_iPiiiS_(
	.param .u64 .ptr .align 1 _Z13mreach_matrixPfS_S_iPiiiS__param_0,
	.param .u64 .ptr .align 1 _Z13mreach_matrixPfS_S_iPiiiS__param_1,
	.param .u64 .ptr .align 1 _Z13mreach_matrixPfS_S_iPiiiS__param_2,
	.param .u32 _Z13mreach_matrixPfS_S_iPiiiS__param_3,
	.param .u64 .ptr .align 1 _Z13mreach_matrixPfS_S_iPiiiS__param_4,
	.param .u32 _Z13mreach_matrixPfS_S_iPiiiS__param_5,
	.param .u32 _Z13mreach_matrixPfS_S_iPiiiS__param_6,
	.param .u64 .ptr .align 1 _Z13mreach_matrixPfS_S_iPiiiS__param_7
)
{
	.reg .pred 	%p<42>;
	.reg .b32 	%r<61>;
	.reg .b32 	%f<151>;
	.reg .b64 	%rd<47>;

	ld.param.u64 	%rd24, [_Z13mreach_matrixPfS_S_iPiiiS__param_0];
	ld.param.u64 	%rd25, [_Z13mreach_matrixPfS_S_iPiiiS__param_1];
	ld.param.u64 	%rd26, [_Z13mreach_matrixPfS_S_iPiiiS__param_2];
	ld.param.u32 	%r19, [_Z13mreach_matrixPfS_S_iPiiiS__param_3];
	ld.param.u64 	%rd27, [_Z13mreach_matrixPfS_S_iPiiiS__param_4];
	ld.param.u32 	%r20, [_Z13mreach_matrixPfS_S_iPiiiS__param_5];
	cvta.to.global.u64 	%rd1, %rd25;
	cvta.to.global.u64 	%rd2, %rd27;
	cvta.to.global.u64 	%rd3, %rd26;
	cvta.to.global.u64 	%rd4, %rd24;
	mov.u32 	%r21, %tid.x;
	mov.u32 	%r22, %ntid.x;
	mov.u32 	%r23, %ctaid.x;
	mad.lo.s32 	%r1, %r22, %r23, %r21;
	setp.ge.s32 	%p1, %r1, %r20;
	setp.lt.s32 	%p2, %r20, 1;
	or.pred  	%p3, %p1, %p2;
	@%p3 bra 	$L__BB3_42;
	mul.lo.s32 	%r2, %r20, %r1;
	mul.wide.s32 	%rd28, %r1, 4;
	add.s64 	%rd5, %rd3, %rd28;
	add.s64 	%rd6, %rd2, %rd28;
	and.b32  	%r3, %r20, 7;
	setp.lt.u32 	%p4, %r20, 8;
	mov.b32 	%r59, 0;
	@%p4 bra 	$L__BB3_20;
	and.b32  	%r59, %r20, 2147483640;
	neg.s32 	%r57, %r59;
	add.s64 	%rd46, %rd3, 16;
	add.s64 	%rd45, %rd2, 16;
	mov.u32 	%r56, %r2;
$L__BB3_3:
	.pragma "nounroll";
	mul.wide.s32 	%rd11, %r56, 4;
	add.s64 	%rd29, %rd4, %rd11;
	add.s64 	%rd12, %rd29, 16;
	ld.global.f32 	%f47, [%rd29];
	ld.global.f32 	%f48, [%rd5];
	ld.global.f32 	%f49, [%rd46+-16];
	max.f32 	%f50, %f48, %f49;
	max.f32 	%f1, %f50, %f47;
	ld.global.u32 	%r25, [%rd6];
	setp.ne.s32 	%p5, %r25, %r19;
	mov.f32 	%f136, 0f00000000;
	@%p5 bra 	$L__BB3_5;
	ld.global.u32 	%r26, [%rd45+-16];
	setp.eq.s32 	%p6, %r26, %r19;
	selp.f32 	%f136, 0f3F800000, 0f00000000, %p6;
$L__BB3_5:
	add.s64 	%rd30, %rd1, %rd11;
	add.s64 	%rd13, %rd30, 16;
	mul.f32 	%f52, %f1, %f136;
	st.global.f32 	[%rd30], %f52;
	ld.global.f32 	%f53, [%rd12+-12];
	ld.global.f32 	%f54, [%rd5];
	ld.global.f32 	%f55, [%rd46+-12];
	max.f32 	%f56, %f54, %f55;
	max.f32 	%f4, %f56, %f53;
	ld.global.u32 	%r27, [%rd6];
	setp.ne.s32 	%p7, %r27, %r19;
	mov.f32 	%f137, 0f00000000;
	@%p7 bra 	$L__BB3_7;
	ld.global.u32 	%r28, [%rd45+-12];
	setp.eq.s32 	%p8, %r28, %r19;
	selp.f32 	%f137, 0f3F800000, 0f00000000, %p8;
$L__BB3_7:
	mul.f32 	%f58, %f4, %f137;
	st.global.f32 	[%rd13+-12], %f58;
	ld.global.f32 	%f59, [%rd12+-8];
	ld.global.f32 	%f60, [%rd5];
	ld.global.f32 	%f61, [%rd46+-8];
	max.f32 	%f62, %f60, %f61;
	max.f32 	%f7, %f62, %f59;
	ld.global.u32 	%r29, [%rd6];
	setp.ne.s32 	%p9, %r29, %r19;
	mov.f32 	%f138, 0f00000000;
	@%p9 bra 	$L__BB3_9;
	ld.global.u32 	%r30, [%rd45+-8];
	setp.eq.s32 	%p10, %r30, %r19;
	selp.f32 	%f138, 0f3F800000, 0f00000000, %p10;
$L__BB3_9:
	mul.f32 	%f64, %f7, %f138;
	st.global.f32 	[%rd13+-8], %f64;
	ld.global.f32 	%f65, [%rd12+-4];
	ld.global.f32 	%f66, [%rd5];
	ld.global.f32 	%f67, [%rd46+-4];
	max.f32 	%f68, %f66, %f67;
	max.f32 	%f10, %f68, %f65;
	ld.global.u32 	%r31, [%rd6];
	setp.ne.s32 	%p11, %r31, %r19;
	mov.f32 	%f139, 0f00000000;
	@%p11 bra 	$L__BB3_11;
	ld.global.u32 	%r32, [%rd45+-4];
	setp.eq.s32 	%p12, %r32, %r19;
	selp.f32 	%f139, 0f3F800000, 0f00000000, %p12;
$L__BB3_11:
	mul.f32 	%f70, %f10, %f139;
	st.global.f32 	[%rd13+-4], %f70;
	ld.global.f32 	%f71, [%rd12];
	ld.global.f32 	%f72, [%rd5];
	ld.global.f32 	%f73, [%rd46];
	max.f32 	%f74, %f72, %f73;
	max.f32 	%f13, %f74, %f71;
	ld.global.u32 	%r33, [%rd6];
	setp.ne.s32 	%p13, %r33, %r19;
	mov.f32 	%f140, 0f00000000;
	@%p13 bra 	$L__BB3_13;
	ld.global.u32 	%r34, [%rd45];
	setp.eq.s32 	%p14, %r34, %r19;
	selp.f32 	%f140, 0f3F800000, 0f00000000, %p14;
$L__BB3_13:
	mul.f32 	%f76, %f13, %f140;
	st.global.f32 	[%rd13], %f76;
	ld.global.f32 	%f77, [%rd12+4];
	ld.global.f32 	%f78, [%rd5];
	ld.global.f32 	%f79, [%rd46+4];
	max.f32 	%f80, %f78, %f79;
	max.f32 	%f16, %f80, %f77;
	ld.global.u32 	%r35, [%rd6];
	setp.ne.s32 	%p15, %r35, %r19;
	mov.f32 	%f141, 0f00000000;
	@%p15 bra 	$L__BB3_15;
	ld.global.u32 	%r36, [%rd45+4];
	setp.eq.s32 	%p16, %r36, %r19;
	selp.f32 	%f141, 0f3F800000, 0f00000000, %p16;
$L__BB3_15:
	mul.f32 	%f82, %f16, %f141;
	st.global.f32 	[%rd13+4], %f82;
	ld.global.f32 	%f83, [%rd12+8];
	ld.global.f32 	%f84, [%rd5];
	ld.global.f32 	%f85, [%rd46+8];
	max.f32 	%f86, %f84, %f85;
	max.f32 	%f19, %f86, %f83;
	ld.global.u32 	%r37, [%rd6];
	setp.ne.s32 	%p17, %r37, %r19;
	mov.f32 	%f142, 0f00000000;
	@%p17 bra 	$L__BB3_17;
	ld.global.u32 	%r38, [%rd45+8];
	setp.eq.s32 	%p18, %r38, %r19;
	selp.f32 	%f142, 0f3F800000, 0f00000000, %p18;
$L__BB3_17:
	mul.f32 	%f88, %f19, %f142;
	st.global.f32 	[%rd13+8], %f88;
	ld.global.f32 	%f89, [%rd12+12];
	ld.global.f32 	%f90, [%rd5];
	ld.global.f32 	%f91, [%rd46+12];
	max.f32 	%f92, %f90, %f91;
	max.f32 	%f22, %f92, %f89;
	ld.global.u32 	%r39, [%rd6];
	setp.ne.s32 	%p19, %r39, %r19;
	mov.f32 	%f143, 0f00000000;
	@%p19 bra 	$L__BB3_19;
	ld.global.u32 	%r40, [%rd45+12];
	setp.eq.s32 	%p20, %r40, %r19;
	selp.f32 	%f143, 0f3F800000, 0f00000000, %p20;
$L__BB3_19:
	mul.f32 	%f93, %f22, %f143;
	st.global.f32 	[%rd13+12], %f93;
	add.s32 	%r57, %r57, 8;
	add.s32 	%r56, %r56, 8;
	add.s64 	%rd46, %rd46, 32;
	add.s64 	%rd45, %rd45, 32;
	setp.ne.s32 	%p21, %r57, 0;
	@%p21 bra 	$L__BB3_3;
$L__BB3_20:
	setp.eq.s32 	%p22, %r3, 0;
	@%p22 bra 	$L__BB3_42;
	and.b32  	%r11, %r20, 3;
	setp.lt.u32 	%p23, %r3, 4;
	@%p23 bra 	$L__BB3_31;
	add.s32 	%r12, %r59, %r2;
	mul.wide.s32 	%rd31, %r12, 4;
	add.s64 	%rd16, %rd4, %rd31;
	ld.global.f32 	%f95, [%rd16];
	ld.global.f32 	%f96, [%rd5];
	mul.wide.u32 	%rd32, %r59, 4;
	add.s64 	%rd17, %rd3, %rd32;
	ld.global.f32 	%f97, [%rd17];
	max.f32 	%f98, %f96, %f97;
	max.f32 	%f25, %f98, %f95;
	ld.global.u32 	%r41, [%rd6];
	setp.ne.s32 	%p24, %r41, %r19;
	add.s64 	%rd18, %rd2, %rd32;
	mov.f32 	%f144, 0f00000000;
	@%p24 bra 	$L__BB3_24;
	ld.global.u32 	%r42, [%rd18];
	setp.eq.s32 	%p25, %r42, %r19;
	selp.f32 	%f144, 0f3F800000, 0f00000000, %p25;
$L__BB3_24:
	mul.f32 	%f100, %f25, %f144;
	add.s64 	%rd19, %rd1, %rd31;
	st.global.f32 	[%rd19], %f100;
	ld.global.f32 	%f101, [%rd16+4];
	ld.global.f32 	%f102, [%rd5];
	ld.global.f32 	%f103, [%rd17+4];
	max.f32 	%f104, %f102, %f103;
	max.f32 	%f28, %f104, %f101;
	ld.global.u32 	%r43, [%rd6];
	setp.ne.s32 	%p26, %r43, %r19;
	mov.f32 	%f145, 0f00000000;
	@%p26 bra 	$L__BB3_26;
	ld.global.u32 	%r44, [%rd18+4];
	setp.eq.s32 	%p27, %r44, %r19;
	selp.f32 	%f145, 0f3F800000, 0f00000000, %p27;
$L__BB3_26:
	mul.f32 	%f106, %f28, %f145;
	st.global.f32 	[%rd19+4], %f106;
	ld.global.f32 	%f107, [%rd16+8];
	ld.global.f32 	%f108, [%rd5];
	ld.global.f32 	%f109, [%rd17+8];
	max.f32 	%f110, %f108, %f109;
	max.f32 	%f31, %f110, %f107;
	ld.global.u32 	%r45, [%rd6];
	setp.ne.s32 	%p28, %r45, %r19;
	mov.f32 	%f146, 0f00000000;
	@%p28 bra 	$L__BB3_28;
	ld.global.u32 	%r46, [%rd18+8];
	setp.eq.s32 	%p29, %r46, %r19;
	selp.f32 	%f146, 0f3F800000, 0f00000000, %p29;
$L__BB3_28:
	mul.f32 	%f112, %f31, %f146;
	st.global.f32 	[%rd19+8], %f112;
	ld.global.f32 	%f113, [%rd16+12];
	ld.global.f32 	%f114, [%rd5];
	ld.global.f32 	%f115, [%rd17+12];
	max.f32 	%f116, %f114, %f115;
	max.f32 	%f34, %f116, %f113;
	ld.global.u32 	%r47, [%rd6];
	setp.ne.s32 	%p30, %r47, %r19;
	mov.f32 	%f147, 0f00000000;
	@%p30 bra 	$L__BB3_30;
	ld.global.u32 	%r48, [%rd18+12];
	setp.eq.s32 	%p31, %r48, %r19;
	selp.f32 	%f147, 0f3F800000, 0f00000000, %p31;
$L__BB3_30:
	mul.f32 	%f117, %f34, %f147;
	st.global.f32 	[%rd19+12], %f117;
	add.s32 	%r59, %r59, 4;
$L__BB3_31:
	setp.eq.s32 	%p32, %r11, 0;
	@%p32 bra 	$L__BB3_42;
	setp.eq.s32 	%p33, %r11, 1;
	@%p33 bra 	$L__BB3_38;
	add.s32 	%r15, %r59, %r2;
	mul.wide.s32 	%rd34, %r15, 4;
	add.s64 	%rd20, %rd4, %rd34;
	ld.global.f32 	%f119, [%rd20];
	ld.global.f32 	%f120, [%rd5];
	mul.wide.u32 	%rd35, %r59, 4;
	add.s64 	%rd21, %rd3, %rd35;
	ld.global.f32 	%f121, [%rd21];
	max.f32 	%f122, %f120, %f121;
	max.f32 	%f37, %f122, %f119;
	ld.global.u32 	%r49, [%rd6];
	setp.ne.s32 	%p34, %r49, %r19;
	add.s64 	%rd22, %rd2, %rd35;
	mov.f32 	%f148, 0f00000000;
	@%p34 bra 	$L__BB3_35;
	ld.global.u32 	%r50, [%rd22];
	setp.eq.s32 	%p35, %r50, %r19;
	selp.f32 	%f148, 0f3F800000, 0f00000000, %p35;
$L__BB3_35:
	mul.f32 	%f124, %f37, %f148;
	add.s64 	%rd23, %rd1, %rd34;
	st.global.f32 	[%rd23], %f124;
	ld.global.f32 	%f125, [%rd20+4];
	ld.global.f32 	%f126, [%rd5];
	ld.global.f32 	%f127, [%rd21+4];
	max.f32 	%f128, %f126, %f127;
	max.f32 	%f40, %f128, %f125;
	ld.global.u32 	%r51, [%rd6];
	setp.ne.s32 	%p36, %r51, %r19;
	mov.f32 	%f149, 0f00000000;
	@%p36 bra 	$L__BB3_37;
	ld.global.u32 	%r52, [%rd22+4];
	setp.eq.s32 	%p37, %r52, %r19;
	selp.f32 	%f149, 0f3F800000, 0f00000000, %p37;
$L__BB3_37:
	mul.f32 	%f129, %f40, %f149;
	st.global.f32 	[%rd23+4], %f129;
	add.s32 	%r59, %r59, 2;
$L__BB3_38:
	and.b32  	%r53, %r20, 1;
	setp.eq.b32 	%p38, %r53, 1;
	not.pred 	%p39, %p38;
	@%p39 bra 	$L__BB3_42;
	add.s32 	%r18, %r59, %r2;
	mul.wide.s32 	%rd37, %r18, 4;
	add.s64 	%rd38, %rd4, %rd37;
	ld.global.f32 	%f131, [%rd38];
	ld.global.f32 	%f132, [%rd5];
	mul.wide.u32 	%rd39, %r59, 4;
	add.s64 	%rd40, %rd3, %rd39;
	ld.global.f32 	%f133, [%rd40];
	max.f32 	%f134, %f132, %f133;
	max.f32 	%f43, %f134, %f131;
	ld.global.u32 	%r54, [%rd6];
	setp.ne.s32 	%p40, %r54, %r19;
	mov.f32 	%f150, 0f00000000;
	@%p40 bra 	$L__BB3_41;
	add.s64 	%rd42, %rd2, %rd39;
	ld.global.u32 	%r55, [%rd42];
	setp.eq.s32 	%p41, %r55, %r19;
	selp.f32 	%f150, 0f3F800000, 0f00000000, %p41;
$L__BB3_41:
	mul.f32 	%f135, %f43, %f150;
	add.s64 	%rd44, %rd1, %rd37;
	st.global.f32 	[%rd44], %f135;
$L__BB3_42:
	ret;

}


// ===== COMPILED SASS (sm_100) =====

	.target	sm_100

	.elftype	@"ET_EXEC"


//--------------------- .note.nv.tkinfo           --------------------------
	.section	.note.nv.tkinfo,"",@"SHT_NOTE"
	.sectionflags	@"SHF_NOTE_NV_TKINFO"
	.tkinfo
        /*0018*/ 	.word	0x00000002
        /*0030*/ 	.string	""
        /*0030*/ 	.string	"ptxas"
        /*0030*/ 	.string	"Cuda compilation tools, release 13.0, V13.0.88"
        /*0030*/ 	.string	"Build cuda_13.0.r13.0/compiler.36424714_0"
        /*0030*/ 	.string	"-arch sm_100 -m 64 "



//--------------------- .note.nv.cuinfo           --------------------------
	.section	.note.nv.cuinfo,"",@"SHT_NOTE"
	.sectionflags	@"SHF_NOTE_NV_CUINFO"
        /*0018*/ 	.short	0x0002
        /*001a*/ 	.short	0x0064
        /*001c*/ 	.short	0x0082
	.zero		2


//--------------------- .nv.info                  --------------------------
	.section	.nv.info,"",@"SHT_CUDA_INFO"
	.align	4


	//----- nvinfo : EIATTR_REGCOUNT
	.align		4
        /*0000*/ 	.byte	0x04, 0x2f
        /*0002*/ 	.short	(.L_1 - .L_0)
	.align		4
.L_0:
        /*0004*/ 	.word	index@(_Z15distance_matrixPfiiS_)
        /*0008*/ 	.word	0x00000013


	//----- nvinfo : EIATTR_FRAME_SIZE
	.align		4
.L_1:
        /*000c*/ 	.byte	0x04, 0x11
        /*000e*/ 	.short	(.L_3 - .L_2)
	.align		4
.L_2:
        /*0010*/ 	.word	index@(_Z15distance_matrixPfiiS_)
        /*0014*/ 	.word	0x00000000


	//----- nvinfo : EIATTR_REGCOUNT
	.align		4
.L_3:
        /*0018*/ 	.byte	0x04, 0x2f
        /*001a*/ 	.short	(.L_5 - .L_4)
	.align		4
.L_4:
        /*001c*/ 	.word	index@(_Z16all_pts_coredistPfiiS_Pi)
        /*0020*/ 	.word	0x0000001e


	//----- nvinfo : EIATTR_FRAME_SIZE
	.align		4
.L_5:
        /*0024*/ 	.byte	0x04, 0x11
        /*0026*/ 	.short	(.L_7 - .L_6)
	.align		4
.L_6:
        /*0028*/ 	.word	index@($__internal_1_$__cuda_sm3x_div_rn_noftz_f32_slowpath)
        /*002c*/ 	.word	0x00000000


	//----- nvinfo : EIATTR_FRAME_SIZE
	.align		4
.L_7:
        /*0030*/ 	.byte	0x04, 0x11
        /*0032*/ 	.short	(.L_9 - .L_8)
	.align		4
.L_8:
        /*0034*/ 	.word	index@($__internal_0_$__cuda_sm20_rcp_rn_f32_slowpath)
        /*0038*/ 	.word	0x00000000


	//----- nvinfo : EIATTR_FRAME_SIZE
	.align		4
.L_9:
        /*003c*/ 	.byte	0x04, 0x11
        /*003e*/ 	.short	(.L_11 - .L_10)
	.align		4
.L_10:
        /*0040*/ 	.word	index@(_Z16all_pts_coredistPfiiS_Pi)
        /*0044*/ 	.word	0x00000000


	//----- nvinfo : EIATTR_REGCOUNT
	.align		4
.L_11:
        /*0048*/ 	.byte	0x04, 0x2f
        /*004a*/ 	.short	(.L_13 - .L_12)
	.align		4
.L_12:
        /*004c*/ 	.word	index@(_Z20global_mreach_matrixPfS_S_i)
        /*0050*/ 	.word	0x00000018


	//----- nvinfo : EIATTR_FRAME_SIZE
	.align		4
.L_13:
        /*0054*/ 	.byte	0x04, 0x11
        /*0056*/ 	.short	(.L_15 - .L_14)
	.align		4
.L_14:
        /*0058*/ 	.word	index@(_Z20global_mreach_matrixPfS_S_i)
        /*005c*/ 	.word	0x00000000


	//----- nvinfo : EIATTR_REGCOUNT
	.align		4
.L_15:
        /*0060*/ 	.byte	0x04, 0x2f
        /*0062*/ 	.short	(.L_17 - .L_16)
	.align		4
.L_16:
        /*0064*/ 	.word	index@(_Z13mreach_matrixPfS_S_iPiiiS_)
        /*0068*/ 	.word	0x00000019


	//----- nvinfo : EIATTR_FRAME_SIZE
	.align		4
.L_17:
        /*006c*/ 	.byte	0x04, 0x11
        /*006e*/ 	.short	(.L_19 - .L_18)
	.align		4
.L_18:
        /*0070*/ 	.word	index@(_Z13mreach_matrixPfS_S_iPiiiS_)
        /*0074*/ 	.word	0x00000000


	//----- nvinfo : EIATTR_MIN_STACK_SIZE
	.align		4
.L_19:
        /*0078*/ 	.byte	0x04, 0x12
        /*007a*/ 	.short	(.L_21 - .L_20)
	.align		4
.L_20:
        /*007c*/ 	.word	index@(_Z13mreach_matrixPfS_S_iPiiiS_)
        /*0080*/ 	.word	0x00000000


	//----- nvinfo : EIATTR_MIN_STACK_SIZE
	.align		4
.L_21:
        /*0084*/ 	.byte	0x04, 0x12
        /*0086*/ 	.short	(.L_23 - .L_22)
	.align		4
.L_22:
        /*0088*/ 	.word	index@(_Z20global_mreach_matrixPfS_S_i)
        /*008c*/ 	.word	0x00000000


	//----- nvinfo : EIATTR_MIN_STACK_SIZE
	.align		4
.L_23:
        /*0090*/ 	.byte	0x04, 0x12
        /*0092*/ 	.short	(.L_25 - .L_24)
	.align		4
.L_24:
        /*0094*/ 	.word	index@(_Z16all_pts_coredistPfiiS_Pi)
        /*0098*/ 	.word	0x00000000


	//----- nvinfo : EIATTR_MIN_STACK_SIZE
	.align		4
.L_25:
        /*009c*/ 	.byte	0x04, 0x12
        /*009e*/ 	.short	(.L_27 - .L_26)
	.align		4
.L_26:
        /*00a0*/ 	.word	index@(_Z15distance_matrixPfiiS_)
        /*00a4*/ 	.word	0x00000000
.L_27:


//--------------------- .nv.compat                --------------------------
	.section	.nv.compat,"",@"SHT_CUDA_COMPAT_INFO"
	.align	4
        /*0000*/ 	.byte	0x02, 0x09, 0x00, 0x00, 0x02, 0x02, 0x01, 0x00, 0x02, 0x05, 0x05, 0x00, 0x03, 0x07, 0x01, 0x01
        /*0010*/ 	.byte	0x02, 0x03, 0x00, 0x00, 0x02, 0x06, 0x01, 0x00, 0x04, 0x0b, 0x08, 0x00, 0x01, 0x00, 0x00, 0x00
        /*0020*/ 	.byte	0x00, 0x00, 0x00, 0x00


//--------------------- .nv.info._Z13mreach_matrixPfS_S_iPiiiS_ --------------------------
	.section	.nv.info._Z13mreach_matrixPfS_S_iPiiiS_,"",@"SHT_CUDA_INFO"
	.sectionflags	@""
	.align	4


	//----- nvinfo : EIATTR_CUDA_API_VERSION
	.align		4
        /*0000*/ 	.byte	0x04, 0x37
        /*0002*/ 	.short	(.L_29 - .L_28)
.L_28:
        /*0004*/ 	.word	0x00000082


	//----- nvinfo : EIATTR_KPARAM_INFO
	.align		4
.L_29:
        /*0008*/ 	.byte	0x04, 0x17
        /*000a*/ 	.short	(.L_31 - .L_30)
.L_30:
        /*000c*/ 	.word	0x00000000
        /*0010*/ 	.short	0x0007
        /*0012*/ 	.short	0x0030
        /*0014*/ 	.byte	0x00, 0xf5, 0x21, 0x00


	//----- nvinfo : EIATTR_KPARAM_INFO
	.align		4
.L_31:
        /*0018*/ 	.byte	0x04, 0x17
        /*001a*/ 	.short	(.L_33 - .L_32)
.L_32:
        /*001c*/ 	.word	0x00000000
        /*0020*/ 	.short	0x0006
        /*0022*/ 	.short	0x002c
        /*0024*/ 	.byte	0x00, 0xf0, 0x11, 0x00


	//----- nvinfo : EIATTR_KPARAM_INFO
	.align		4
.L_33:
        /*0028*/ 	.byte	0x04, 0x17
        /*002a*/ 	.short	(.L_35 - .L_34)
.L_34:
        /*002c*/ 	.word	0x00000000
        /*0030*/ 	.short	0x0005
        /*0032*/ 	.short	0x0028
        /*0034*/ 	.byte	0x00, 0xf0, 0x11, 0x00


	//----- nvinfo : EIATTR_KPARAM_INFO
	.align		4
.L_35:
        /*0038*/ 	.byte	0x04, 0x17
        /*003a*/ 	.short	(.L_37 - .L_36)
.L_36:
        /*003c*/ 	.word	0x00000000
        /*0040*/ 	.short	0x0004
        /*0042*/ 	.short	0x0020
        /*0044*/ 	.byte	0x00, 0xf5, 0x21, 0x00


	//----- nvinfo : EIATTR_KPARAM_INFO
	.align		4
.L_37:
        /*0048*/ 	.byte	0x04, 0x17
        /*004a*/ 	.short	(.L_39 - .L_38)
.L_38:
        /*004c*/ 	.word	0x00000000
        /*0050*/ 	.short	0x0003
        /*0052*/ 	.short	0x0018
        /*0054*/ 	.byte	0x00, 0xf0, 0x11, 0x00


	//----- nvinfo : EIATTR_KPARAM_INFO
	.align		4
.L_39:
        /*0058*/ 	.byte	0x04, 0x17
        /*005a*/ 	.short	(.L_41 - .L_40)
.L_40:
        /*005c*/ 	.word	0x00000000
        /*0060*/ 	.short	0x0002
        /*0062*/ 	.short	0x0010
        /*0064*/ 	.byte	0x00, 0xf5, 0x21, 0x00


	//----- nvinfo : EIATTR_KPARAM_INFO
	.align		4
.L_41:
        /*0068*/ 	.byte	0x04, 0x17
        /*006a*/ 	.short	(.L_43 - .L_42)
.L_42:
        /*006c*/ 	.word	0x00000000
        /*0070*/ 	.short	0x0001
        /*0072*/ 	.short	0x0008
        /*0074*/ 	.byte	0x00, 0xf5, 0x21, 0x00


	//----- nvinfo : EIATTR_KPARAM_INFO
	.align		4
.L_43:
        /*0078*/ 	.byte	0x04, 0x17
        /*007a*/ 	.short	(.L_45 - .L_44)
.L_44:
        /*007c*/ 	.word	0x00000000
        /*0080*/ 	.short	0x0000
        /*0082*/ 	.short	0x0000
        /*0084*/ 	.byte	0x00, 0xf5, 0x21, 0x00


	//----- nvinfo : EIATTR_SPARSE_MMA_MASK
	.align		4
.L_45:
        /*0088*/ 	.byte	0x03, 0x50
        /*008a*/ 	.short	0x0000


	//----- nvinfo : EIATTR_MAXREG_COUNT
	.align		4
        /*008c*/ 	.byte	0x03, 0x1b
        /*008e*/ 	.short	0x00ff


	//----- nvinfo : EIATTR_MERCURY_ISA_VERSION
	.align		4
        /*0090*/ 	.byte	0x03, 0x5f
        /*0092*/ 	.short	0x0101


	//----- nvinfo : EIATTR_VRC_CTA_INIT_COUNT
	.align		4
        /*0094*/ 	.byte	0x02, 0x4a
	.zero		1
	.zero		1


	//----- nvinfo : EIATTR_EXIT_INSTR_OFFSETS
	.align		4
        /*0098*/ 	.byte	0x04, 0x1c
        /*009a*/ 	.short	(.L_47 - .L_46)


	//   ....[0]....
.L_46:
        /*009c*/ 	.word	0x00000080


	//   ....[1]....
        /*00a0*/ 	.word	0x000008e0


	//   ....[2]....
        /*00a4*/ 	.word	0x00000cf0


	//   ....[3]....
        /*00a8*/ 	.word	0x00000f70


	//   ....[4]....
        /*00ac*/ 	.word	0x000010e0


	//----- nvinfo : EIATTR_CBANK_PARAM_SIZE
	.align		4
.L_47:
        /*00b0*/ 	.byte	0x03, 0x19
        /*00b2*/ 	.short	0x0038


	//----- nvinfo : EIATTR_PARAM_CBANK
	.align		4
        /*00b4*/ 	.byte	0x04, 0x0a
        /*00b6*/ 	.short	(.L_49 - .L_48)
	.align		4
.L_48:
        /*00b8*/ 	.word	index@(.nv.constant0._Z13mreach_matrixPfS_S_iPiiiS_)
        /*00bc*/ 	.short	0x0380
        /*00be*/ 	.short	0x0038


	//----- nvinfo : EIATTR_SW_WAR
	.align		4
.L_49:
        /*00c0*/ 	.byte	0x04, 0x36
        /*00c2*/ 	.short	(.L_51 - .L_50)
.L_50:
        /*00c4*/ 	.word	0x00000008
.L_51:


//--------------------- .nv.info._Z20global_mreach_matrixPfS_S_i --------------------------
	.section	.nv.info._Z20global_mreach_matrixPfS_S_i,"",@"SHT_CUDA_INFO"
	.sectionflags	@""
	.align	4


	//----- nvinfo : EIATTR_CUDA_API_VERSION
	.align		4
        /*0000*/ 	.byte	0x04, 0x37
        /*0002*/ 	.short	(.L_53 - .L_52)
.L_52:
        /*0004*/ 	.word	0x00000082


	//----- nvinfo : EIATTR_KPARAM_INFO
	.align		4
.L_53:
        /*0008*/ 	.byte	0x04, 0x17
        /*000a*/ 	.short	(.L_55 - .L_54)
.L_54:
        /*000c*/ 	.word	0x00000000
        /*0010*/ 	.short	0x0003
        /*0012*/ 	.short	0x0018
        /*0014*/ 	.byte	0x00, 0xf0, 0x11, 0x00


	//----- nvinfo : EIATTR_KPARAM_INFO
	.align		4
.L_55:
        /*0018*/ 	.byte	0x04, 0x17
        /*001a*/ 	.short	(.L_57 - .L_56)
.L_56:
        /*001c*/ 	.word	0x00000000
        /*0020*/ 	.short	0x0002
        /*0022*/ 	.short	0x0010
        /*0024*/ 	.byte	0x00, 0xf5, 0x21, 0x00


	//----- nvinfo : EIATTR_KPARAM_INFO
	.align		4
.L_57:
        /*0028*/ 	.byte	0x04, 0x17
        /*002a*/ 	.short	(.L_59 - .L_58)
.L_58:
        /*002c*/ 	.word	0x00000000
        /*0030*/ 	.short	0x0001
        /*0032*/ 	.short	0x0008
        /*0034*/ 	.byte	0x00, 0xf5, 0x21, 0x00


	//----- nvinfo : EIATTR_KPARAM_INFO
	.align		4
.L_59:
        /*0038*/ 	.byte	0x04, 0x17
        /*003a*/ 	.short	(.L_61 - .L_60)
.L_60:
        /*003c*/ 	.word	0x00000000
        /*0040*/ 	.short	0x0000
        /*0042*/ 	.short	0x0000
        /*0044*/ 	.byte	0x00, 0xf5, 0x21, 0x00


	//----- nvinfo : EIATTR_SPARSE_MMA_MASK
	.align		4
.L_61:
        /*0048*/ 	.byte	0x03, 0x50
        /*004a*/ 	.short	0x0000


	//----- nvinfo : EIATTR_MAXREG_COUNT
	.align		4
        /*004c*/ 	.byte	0x03, 0x1b
        /*004e*/ 	.short	0x00ff


	//----- nvinfo : EIATTR_MERCURY_ISA_VERSION
	.align		4
        /*0050*/ 	.byte	0x03, 0x5f
        /*0052*/ 	.short	0x0101


	//----- nvinfo : EIATTR_VRC_CTA_INIT_COUNT
	.align		4
        /*0054*/ 	.byte	0x02, 0x4a
	.zero		1
	.zero		1


	//----- nvinfo : EIATTR_EXIT_INSTR_OFFSETS
	.align		4
        /*0058*/ 	.byte	0x04, 0x1c
        /*005a*/ 	.short	(.L_63 - .L_62)


	//   ....[0]....
.L_62:
        /*005c*/ 	.word	0x00000080


	//   ....[1]....
        /*0060*/ 	.word	0x00000540


	//   ....[2]....
        /*0064*/ 	.word	0x00000740


	//   ....[3]....
        /*0068*/ 	.word	0x000008a0


	//   ....[4]....
        /*006c*/ 	.word	0x00000960


	//----- nvinfo : EIATTR_CBANK_PARAM_SIZE
	.align		4
.L_63:
        /*0070*/ 	.byte	0x03, 0x19
        /*0072*/ 	.short	0x001c


	//----- nvinfo : EIATTR_PARAM_CBANK
	.align		4
        /*0074*/ 	.byte	0x04, 0x0a
        /*0076*/ 	.short	(.L_65 - .L_64)
	.align		4
.L_64:
        /*0078*/ 	.word	index@(.nv.constant0._Z20global_mreach_matrixPfS_S_i)
        /*007c*/ 	.short	0x0380
        /*007e*/ 	.short	0x001c


	//----- nvinfo : EIATTR_SW_WAR
	.align		4
.L_65:
        /*0080*/ 	.byte	0x04, 0x36
        /*0082*/ 	.short	(.L_67 - .L_66)
.L_66:
        /*0084*/ 	.word	0x00000008
.L_67:


//--------------------- .nv.info._Z16all_pts_coredistPfiiS_Pi --------------------------
	.section	.nv.info._Z16all_pts_coredistPfiiS_Pi,"",@"SHT_CUDA_INFO"
	.sectionflags	@""
	.align	4


	//----- nvinfo : EIATTR_CUDA_API_VERSION
	.align		4
        /*0000*/ 	.byte	0x04, 0x37
        /*0002*/ 	.short	(.L_69 - .L_68)
.L_68:
        /*0004*/ 	.word	0x00000082


	//----- nvinfo : EIATTR_KPARAM_INFO
	.align		4
.L_69:
        /*0008*/ 	.byte	0x04, 0x17
        /*000a*/ 	.short	(.L_71 - .L_70)
.L_70:
        /*000c*/ 	.word	0x00000000
        /*0010*/ 	.short	0x0004
        /*0012*/ 	.short	0x0018
        /*0014*/ 	.byte	0x00, 0xf5, 0x21, 0x00


	//----- nvinfo : EIATTR_KPARAM_INFO
	.align		4
.L_71:
        /*0018*/ 	.byte	0x04, 0x17
        /*001a*/ 	.short	(.L_73 - .L_72)
.L_72:
        /*001c*/ 	.word	0x00000000
        /*0020*/ 	.short	0x0003
        /*0022*/ 	.short	0x0010
        /*0024*/ 	.byte	0x00, 0xf5, 0x21, 0x00


	//----- nvinfo : EIATTR_KPARAM_INFO
	.align		4
.L_73:
        /*0028*/ 	.byte	0x04, 0x17
        /*002a*/ 	.short	(.L_75 - .L_74)
.L_74:
        /*002c*/ 	.word	0x00000000
        /*0030*/ 	.short	0x0002
        /*0032*/ 	.short	0x000c
        /*0034*/ 	.byte	0x00, 0xf0, 0x11, 0x00


	//----- nvinfo : EIATTR_KPARAM_INFO
	.align		4
.L_75:
        /*0038*/ 	.byte	0x04, 0x17
        /*003a*/ 	.short	(.L_77 - .L_76)
.L_76:
        /*003c*/ 	.word	0x00000000
        /*0040*/ 	.short	0x0001
        /*0042*/ 	.short	0x0008
        /*0044*/ 	.byte	0x00, 0xf0, 0x11, 0x00


	//----- nvinfo : EIATTR_KPARAM_INFO
	.align		4
.L_77:
        /*0048*/ 	.byte	0x04, 0x17
        /*004a*/ 	.short	(.L_79 - .L_78)
.L_78:
        /*004c*/ 	.word	0x00000000
        /*0050*/ 	.short	0x0000
        /*0052*/ 	.short	0x0000
        /*0054*/ 	.byte	0x00, 0xf5, 0x21, 0x00


	//----- nvinfo : EIATTR_SPARSE_MMA_MASK
	.align		4
.L_79:
        /*0058*/ 	.byte	0x03, 0x50
        /*005a*/ 	.short	0x0000


	//----- nvinfo : EIATTR_MAXREG_COUNT
	.align		4
        /*005c*/ 	.byte	0x03, 0x1b
        /*005e*/ 	.short	0x00ff


	//----- nvinfo : EIATTR_MERCURY_ISA_VERSION
	.align		4
        /*0060*/ 	.byte	0x03, 0x5f
        /*0062*/ 	.short	0x0101


	//----- nvinfo : EIATTR_VRC_CTA_INIT_COUNT
	.align		4
        /*0064*/ 	.byte	0x02, 0x4a
	.zero		1
	.zero		1


	//----- nvinfo : EIATTR_EXIT_INSTR_OFFSETS
	.align		4
        /*0068*/ 	.byte	0x04, 0x1c
        /*006a*/ 	.short	(.L_81 - .L_80)


	//   ....[0]....
.L_80:
        /*006c*/ 	.word	0x00000070


	//   ....[1]....
        /*0070*/ 	.word	0x000032a0


	//----- nvinfo : EIATTR_CRS_STACK_SIZE
	.align		4
.L_81:
        /*0074*/ 	.byte	0x04, 0x1e
        /*0076*/ 	.short	(.L_83 - .L_82)
.L_82:
        /*0078*/ 	.word	0x00000000


	//----- nvinfo : EIATTR_CBANK_PARAM_SIZE
	.align		4
.L_83:
        /*007c*/ 	.byte	0x03, 0x19
        /*007e*/ 	.short	0x0020


	//----- nvinfo : EIATTR_PARAM_CBANK
	.align		4
        /*0080*/ 	.byte	0x04, 0x0a
        /*0082*/ 	.short	(.L_85 - .L_84)
	.align		4
.L_84:
        /*0084*/ 	.word	index@(.nv.constant0._Z16all_pts_coredistPfiiS_Pi)
        /*0088*/ 	.short	0x0380
        /*008a*/ 	.short	0x0020


	//----- nvinfo : EIATTR_SW_WAR
	.align		4
.L_85:
        /*008c*/ 	.byte	0x04, 0x36
        /*008e*/ 	.short	(.L_87 - .L_86)
.L_86:
        /*0090*/ 	.word	0x00000008
.L_87:


//--------------------- .nv.info._Z15distance_matrixPfiiS_ --------------------------
	.section	.nv.info._Z15distance_matrixPfiiS_,"",@"SHT_CUDA_INFO"
	.sectionflags	@""
	.align	4


	//----- nvinfo : EIATTR_CUDA_API_VERSION
	.align		4
        /*0000*/ 	.byte	0x04, 0x37
        /*0002*/ 	.short	(.L_89 - .L_88)
.L_88:
        /*0004*/ 	.word	0x00000082


	//----- nvinfo : EIATTR_KPARAM_INFO
	.align		4
.L_89:
        /*0008*/ 	.byte	0x04, 0x17
        /*000a*/ 	.short	(.L_91 - .L_90)
.L_90:
        /*000c*/ 	.word	0x00000000
        /*0010*/ 	.short	0x0003
        /*0012*/ 	.short	0x0010
        /*0014*/ 	.byte	0x00, 0xf5, 0x21, 0x00


	//----- nvinfo : EIATTR_KPARAM_INFO
	.align		4
.L_91:
        /*0018*/ 	.byte	0x04, 0x17
        /*001a*/ 	.short	(.L_93 - .L_92)
.L_92:
        /*001c*/ 	.word	0x00000000
        /*0020*/ 	.short	0x0002
        /*0022*/ 	.short	0x000c
        /*0024*/ 	.byte	0x00, 0xf0, 0x11, 0x00


	//----- nvinfo : EIATTR_KPARAM_INFO
	.align		4
.L_93:
        /*0028*/ 	.byte	0x04, 0x17
        /*002a*/ 	.short	(.L_95 - .L_94)
.L_94:
        /*002c*/ 	.word	0x00000000
        /*0030*/ 	.short	0x0001
        /*0032*/ 	.short	0x0008
        /*0034*/ 	.byte	0x00, 0xf0, 0x11, 0x00


	//----- nvinfo : EIATTR_KPARAM_INFO
	.align		4
.L_95:
        /*0038*/ 	.byte	0x04, 0x17
        /*003a*/ 	.short	(.L_97 - .L_96)
.L_96:
        /*003c*/ 	.word	0x00000000
        /*0040*/ 	.short	0x0000
        /*0042*/ 	.short	0x0000
        /*0044*/ 	.byte	0x00, 0xf5, 0x21, 0x00


	//----- nvinfo : EIATTR_SPARSE_MMA_MASK
	.align		4
.L_97:
        /*0048*/ 	.byte	0x03, 0x50
        /*004a*/ 	.short	0x0000


	//----- nvinfo : EIATTR_MAXREG_COUNT
	.align		4
        /*004c*/ 	.byte	0x03, 0x1b
        /*004e*/ 	.short	0x00ff


	//----- nvinfo : EIATTR_MERCURY_ISA_VERSION
	.align		4
        /*0050*/ 	.byte	0x03, 0x5f
        /*0052*/ 	.short	0x0101


	//----- nvinfo : EIATTR_VRC_CTA_INIT_COUNT
	.align		4
        /*0054*/ 	.byte	0x02, 0x4a
	.zero		1
	.zero		1


	//----- nvinfo : EIATTR_EXIT_INSTR_OFFSETS
	.align		4
        /*0058*/ 	.byte	0x04, 0x1c
        /*005a*/ 	.short	(.L_99 - .L_98)


	//   ....[0]....
.L_98:
        /*005c*/ 	.word	0x00000080


	//   ....[1]....
        /*0060*/ 	.word	0x00000760


	//   ....[2]....
        /*0064*/ 	.word	0x000008e0


	//   ....[3]....
        /*0068*/ 	.word	0x000009b0


	//   ....[4]....
        /*006c*/ 	.word	0x00000a40


	//   ....[5]....
        /*0070*/ 	.word	0x00000aa0


	//----- nvinfo : EIATTR_CRS_STACK_SIZE
	.align		4
.L_99:
        /*0074*/ 	.byte	0x04, 0x1e
        /*0076*/ 	.short	(.L_101 - .L_100)
.L_100:
        /*0078*/ 	.word	0x00000000


	//----- nvinfo : EIATTR_CBANK_PARAM_SIZE
	.align		4
.L_101:
        /*007c*/ 	.byte	0x03, 0x19
        /*007e*/ 	.short	0x0018


	//----- nvinfo : EIATTR_PARAM_CBANK
	.align		4
        /*0080*/ 	.byte	0x04, 0x0a
        /*0082*/ 	.short	(.L_103 - .L_102)
	.align		4
.L_102:
        /*0084*/ 	.word	index@(.nv.constant0._Z15distance_matrixPfiiS_)
        /*0088*/ 	.short	0x0380
        /*008a*/ 	.short	0x0018


	//----- nvinfo : EIATTR_SW_WAR
	.align		4
.L_103:
        /*008c*/ 	.byte	0x04, 0x36
        /*008e*/ 	.short	(.L_105 - .L_104)
.L_104:
        /*0090*/ 	.word	0x00000008
.L_105:


//--------------------- .nv.callgraph             --------------------------
	.section	.nv.callgraph,"",@"SHT_CUDA_CALLGRAPH"
	.align	4
	.sectionentsize	8
	.align		4
        /*0000*/ 	.word	0x00000000
	.align		4
        /*0004*/ 	.word	0xffffffff
	.align		4
        /*0008*/ 	.word	0x00000000
	.align		4
        /*000c*/ 	.word	0xfffffffe
	.align		4
        /*0010*/ 	.word	0x00000000
	.align		4
        /*0014*/ 	.word	0xfffffffd
	.align		4
        /*0018*/ 	.word	0x00000000
	.align		4
        /*001c*/ 	.word	0xfffffffc


//--------------------- .text._Z13mreach_matrixPfS_S_iPiiiS_ --------------------------
	.section	.text._Z13mreach_matrixPfS_S_iPiiiS_,"ax",@progbits
	.align	128
        .global         _Z13mreach_matrixPfS_S_iPiiiS_
        .type           _Z13mreach_matrixPfS_S_iPiiiS_,@function
        .size           _Z13mreach_matrixPfS_S_iPiiiS_,(.L_x_78 - _Z13mreach_matrixPfS_S_iPiiiS_)
        .other          _Z13mreach_matrixPfS_S_iPiiiS_,@"STO_CUDA_ENTRY STV_DEFAULT"
_Z13mreach_matrixPfS_S_iPiiiS_:
.text._Z13mreach_matrixPfS_S_iPiiiS_:
[----:B------:R-:W-:Y:S01]  /*0000*/  LDC R1, c[0x0][0x37c] ;  /* 0x0000df00ff017b82 */ /* 0x000fe20000000800 */
[----:B------:R-:W0:Y:S07]  /*0010*/  S2R R7, SR_TID.X ;  /* 0x0000000000077919 */ /* 0x000e2e0000002100 */
[----:B------:R-:W1:Y:S01]  /*0020*/  LDC R6, c[0x0][0x3a8] ;  /* 0x0000ea00ff067b82 */ /* 0x000e620000000800 */
[----:B------:R-:W0:Y:S01]  /*0030*/  LDCU UR4, c[0x0][0x360] ;  /* 0x00006c00ff0477ac */ /* 0x000e220008000800 */
[----:B------:R-:W0:Y:S01]  /*0040*/  S2R R0, SR_CTAID.X ;  /* 0x0000000000007919 */ /* 0x000e220000002500 */
[----:B-1----:R-:W-:Y:S01]  /*0050*/  ISETP.GE.AND P0, PT, R6, 0x1, PT ;  /* 0x000000010600780c */ /* 0x002fe20003f06270 */
[----:B0-----:R-:W-:-:S05]  /*0060*/  IMAD R7, R0, UR4, R7 ;  /* 0x0000000400077c24 */ /* 0x001fca000f8e0207 */
[----:B------:R-:W-:-:S13]  /*0070*/  ISETP.GE.OR P0, PT, R7, R6, !P0 ;  /* 0x000000060700720c */ /* 0x000fda0004706670 */
[----:B------:R-:W-:Y:S05]  /*0080*/  @P0 EXIT ;  /* 0x000000000000094d */ /* 0x000fea0003800000 */
[----:B------:R-:W0:Y:S01]  /*0090*/  LDC.64 R4, c[0x0][0x390] ;  /* 0x0000e400ff047b82 */ /* 0x000e220000000a00 */
[C---:B------:R-:W-:Y:S01]  /*00a0*/  ISETP.GE.U32.AND P1, PT, R6.reuse, 0x8, PT ;  /* 0x000000080600780c */ /* 0x040fe20003f26070 */
[----:B------:R-:W1:Y:S01]  /*00b0*/  LDCU.64 UR8, c[0x0][0x358] ;  /* 0x00006b00ff0877ac */ /* 0x000e620008000a00 */
[----:B------:R-:W-:Y:S01]  /*00c0*/  LOP3.LUT R18, R6, 0x7, RZ, 0xc0, !PT ;  /* 0x0000000706127812 */ /* 0x000fe200078ec0ff */
[----:B------:R-:W-:-:S03]  /*00d0*/  IMAD R0, R7, R6, RZ ;  /* 0x0000000607007224 */ /* 0x000fc600078e02ff */
[----:B------:R-:W-:Y:S01]  /*00e0*/  ISETP.NE.AND P0, PT, R18, RZ, PT ;  /* 0x000000ff1200720c */ /* 0x000fe20003f05270 */
[----:B------:R-:W2:Y:S01]  /*00f0*/  LDC.64 R2, c[0x0][0x3a0] ;  /* 0x0000e800ff027b82 */ /* 0x000ea20000000a00 */
[----:B0-----:R-:W-:-:S04]  /*0100*/  IMAD.WIDE R4, R7, 0x4, R4 ;  /* 0x0000000407047825 */ /* 0x001fc800078e0204 */
[----:B--2---:R-:W-:-:S04]  /*0110*/  IMAD.WIDE R2, R7, 0x4, R2 ;  /* 0x0000000407027825 */ /* 0x004fc800078e0202 */
[----:B------:R-:W-:Y:S01]  /*0120*/  IMAD.MOV.U32 R7, RZ, RZ, RZ ;  /* 0x000000ffff077224 */ /* 0x000fe200078e00ff */
[----:B-1----:R-:W-:Y:S06]  /*0130*/  @!P1 BRA `(.L_x_0) ;  /* 0x0000000400e89947 */ /* 0x002fec0003800000 */
[----:B------:R-:W0:Y:S01]  /*0140*/  LDCU.64 UR6, c[0x0][0x390] ;  /* 0x00007200ff0677ac */ /* 0x000e220008000a00 */
[----:B------:R-:W-:Y:S01]  /*0150*/  LOP3.LUT R7, R6, 0x7ffffff8, RZ, 0xc0, !PT ;  /* 0x7ffffff806077812 */ /* 0x000fe200078ec0ff */
[----:B------:R-:W-:Y:S01]  /*0160*/  IMAD.MOV.U32 R17, RZ, RZ, R0 ;  /* 0x000000ffff117224 */ /* 0x000fe200078e0000 */
[----:B------:R-:W1:Y:S03]  /*0170*/  LDCU.64 UR4, c[0x0][0x3a0] ;  /* 0x00007400ff0477ac */ /* 0x000e660008000a00 */
[----:B------:R-:W-:Y:S01]  /*0180*/  IMAD.MOV R6, RZ, RZ, -R7 ;  /* 0x000000ffff067224 */ /* 0x000fe200078e0a07 */
[----:B------:R-:W2:Y:S01]  /*0190*/  LDCU UR10, c[0x0][0x398] ;  /* 0x00007300ff0a77ac */ /* 0x000ea20008000800 */
[----:B0-----:R-:W-:Y:S02]  /*01a0*/  UIADD3 UR6, UP0, UPT, UR6, 0x10, URZ ;  /* 0x0000001006067890 */ /* 0x001fe4000ff1e0ff */
[----:B-1----:R-:W-:-:S02]  /*01b0*/  UIADD3 UR4, UP1, UPT, UR4, 0x10, URZ ;  /* 0x0000001004047890 */ /* 0x002fc4000ff3e0ff */
[----:B------:R-:W-:Y:S02]  /*01c0*/  UIADD3.X UR7, UPT, UPT, URZ, UR7, URZ, UP0, !UPT ;  /* 0x00000007ff077290 */ /* 0x000fe400087fe4ff */
[----:B------:R-:W-:Y:S01]  /*01d0*/  IMAD.U32 R10, RZ, RZ, UR6 ;  /* 0x00000006ff0a7e24 */ /* 0x000fe2000f8e00ff */
[----:B------:R-:W-:Y:S01]  /*01e0*/  UIADD3.X UR5, UPT, UPT, URZ, UR5, URZ, UP1, !UPT ;  /* 0x00000005ff057290 */ /* 0x000fe20008ffe4ff */
[----:B------:R-:W-:Y:S02]  /*01f0*/  IMAD.U32 R8, RZ, RZ, UR4 ;  /* 0x00000004ff087e24 */ /* 0x000fe4000f8e00ff */
[----:B------:R-:W-:-:S03]  /*0200*/  IMAD.U32 R11, RZ, RZ, UR7 ;  /* 0x00000007ff0b7e24 */ /* 0x000fc6000f8e00ff */
[----:B--2---:R-:W-:-:S07]  /*0210*/  IMAD.U32 R9, RZ, RZ, UR5 ;  /* 0x00000005ff097e24 */ /* 0x004fce000f8e00ff */
.L_x_1:
[----:B0-----:R-:W2:Y:S01]  /*0220*/  LDG.E R14, desc[UR8][R2.64] ;  /* 0x00000008020e7981 */ /* 0x001ea2000c1e1900 */
[----:B------:R-:W0:Y:S03]  /*0230*/  LDC.64 R12, c[0x0][0x380] ;  /* 0x0000e000ff0c7b82 */ /* 0x000e260000000a00 */
[----:B------:R-:W3:Y:S04]  /*0240*/  LDG.E R19, desc[UR8][R4.64] ;  /* 0x0000000804137981 */ /* 0x000ee8000c1e1900 */
[----:B------:R-:W3:Y:S01]  /*0250*/  LDG.E R20, desc[UR8][R10.64+-0x10] ;  /* 0xfffff0080a147981 */ /* 0x000ee2000c1e1900 */
[----:B0-----:R-:W-:-:S05]  /*0260*/  IMAD.WIDE R12, R17, 0x4, R12 ;  /* 0x00000004110c7825 */ /* 0x001fca00078e020c */
[----:B------:R-:W3:Y:S01]  /*0270*/  LDG.E R16, desc[UR8][R12.64] ;  /* 0x000000080c107981 */ /* 0x000ee2000c1e1900 */
[----:B--2---:R-:W-:Y:S02]  /*0280*/  ISETP.NE.AND P1, PT, R14, UR10, PT ;  /* 0x0000000a0e007c0c */ /* 0x004fe4000bf25270 */
[----:B------:R-:W0:Y:S11]  /*0290*/  LDC.64 R14, c[0x0][0x388] ;  /* 0x0000e200ff0e7b82 */ /* 0x000e360000000a00 */
[----:B------:R-:W2:Y:S01]  /*02a0*/  @!P1 LDG.E R21, desc[UR8][R8.64+-0x10] ;  /* 0xfffff00808159981 */ /* 0x000ea2000c1e1900 */
[----:B---3--:R-:W-:Y:S01]  /*02b0*/  FMNMX3 R16, R19, R20, R16, !PT ;  /* 0x0000001413107276 */ /* 0x008fe20007800010 */
[----:B0-----:R-:W-:Y:S01]  /*02c0*/  IMAD.WIDE R14, R17, 0x4, R14 ;  /* 0x00000004110e7825 */ /* 0x001fe200078e020e */
[----:B--2---:R-:W-:-:S03]  /*02d0*/  @!P1 ISETP.NE.AND P2, PT, R21, UR10, PT ;  /* 0x0000000a15009c0c */ /* 0x004fc6000bf45270 */
[----:B------:R-:W-:Y:S01]  /*02e0*/  IMAD.MOV.U32 R21, RZ, RZ, RZ ;  /* 0x000000ffff157224 */ /* 0x000fe200078e00ff */
[----:B------:R-:W-:-:S05]  /*02f0*/  @!P1 FSEL R21, RZ, 1, P2 ;  /* 0x3f800000ff159808 */ /* 0x000fca0001000000 */
[----:B------:R-:W-:-:S05]  /*0300*/  FMUL R21, R16, R21 ;  /* 0x0000001510157220 */ /* 0x000fca0000400000 */
[----:B------:R0:W-:Y:S04]  /*0310*/  STG.E desc[UR8][R14.64], R21 ;  /* 0x000000150e007986 */ /* 0x0001e8000c101908 */
[----:B------:R-:W2:Y:S04]  /*0320*/  LDG.E R16, desc[UR8][R2.64] ;  /* 0x0000000802107981 */ /* 0x000ea8000c1e1900 */
[----:B------:R-:W3:Y:S04]  /*0330*/  LDG.E R19, desc[UR8][R4.64] ;  /* 0x0000000804137981 */ /* 0x000ee8000c1e1900 */
[----:B------:R-:W3:Y:S01]  /*0340*/  LDG.E R20, desc[UR8][R10.64+-0xc] ;  /* 0xfffff4080a147981 */ /* 0x000ee2000c1e1900 */
[----:B--2---:R-:W-:-:S03]  /*0350*/  ISETP.NE.AND P1, PT, R16, UR10, PT ;  /* 0x0000000a10007c0c */ /* 0x004fc6000bf25270 */
[----:B------:R-:W3:Y:S10]  /*0360*/  LDG.E R16, desc[UR8][R12.64+0x4] ;  /* 0x000004080c107981 */ /* 0x000ef4000c1e1900 */
[----:B------:R-:W2:Y:S01]  /*0370*/  @!P1 LDG.E R22, desc[UR8][R8.64+-0xc] ;  /* 0xfffff40808169981 */ /* 0x000ea2000c1e1900 */
[----:B---3--:R-:W-:-:S02]  /*0380*/  FMNMX3 R19, R19, R20, R16, !PT ;  /* 0x0000001413137276 */ /* 0x008fc40007800010 */
[----:B--2---:R-:W-:Y:S01]  /*0390*/  @!P1 ISETP.NE.AND P2, PT, R22, UR10, PT ;  /* 0x0000000a16009c0c */ /* 0x004fe2000bf45270 */
[----:B------:R-:W-:-:S03]  /*03a0*/  IMAD.MOV.U32 R22, RZ, RZ, RZ ;  /* 0x000000ffff167224 */ /* 0x000fc600078e00ff */
[----:B------:R-:W-:-:S05]  /*03b0*/  @!P1 FSEL R22, RZ, 1, P2 ;  /* 0x3f800000ff169808 */ /* 0x000fca0001000000 */
[----:B------:R-:W-:-:S05]  /*03c0*/  FMUL R19, R19, R22 ;  /* 0x0000001613137220 */ /* 0x000fca0000400000 */
[----:B------:R1:W-:Y:S04]  /*03d0*/  STG.E desc[UR8][R14.64+0x4], R19 ;  /* 0x000004130e007986 */ /* 0x0003e8000c101908 */
[----:B------:R-:W2:Y:S04]  /*03e0*/  LDG.E R16, desc[UR8][R2.64] ;  /* 0x0000000802107981 */ /* 0x000ea8000c1e1900 */
[----:B0-----:R-:W3:Y:S04]  /*03f0*/  LDG.E R21, desc[UR8][R4.64] ;  /* 0x0000000804157981 */ /* 0x001ee8000c1e1900 */
        /* <DEDUP_REMOVED lines=8> */
[----:B-1----:R-:W-:-:S05]  /*0480*/  FMUL R19, R21, R22 ;  /* 0x0000001615137220 */ /* 0x002fca0000400000 */
        /* <DEDUP_REMOVED lines=11> */
[----:B0-----:R-:W-:-:S05]  /*0540*/  FMUL R19, R21, R22 ;  /* 0x0000001615137220 */ /* 0x001fca0000400000 */
        /* <DEDUP_REMOVED lines=42> */
[----:B------:R1:W2:Y:S01]  /*07f0*/  @!P1 LDG.E R20, desc[UR8][R8.64+0xc] ;  /* 0x00000c0808149981 */ /* 0x0002a2000c1e1900 */
[----:B------:R-:W-:-:S02]  /*0800*/  VIADD R6, R6, 0x8 ;  /* 0x0000000806067836 */ /* 0x000fc40000000000 */
[----:B------:R-:W-:Y:S01]  /*0810*/  VIADD R17, R17, 0x8 ;  /* 0x0000000811117836 */ /* 0x000fe20000000000 */
[----:B-1----:R-:W-:-:S05]  /*0820*/  IADD3 R8, P3, PT, R8, 0x20, RZ ;  /* 0x0000002008087810 */ /* 0x002fca0007f7e0ff */
[----:B------:R-:W-:Y:S01]  /*0830*/  IMAD.X R9, RZ, RZ, R9, P3 ;  /* 0x000000ffff097224 */ /* 0x000fe200018e0609 */
[----:B---3--:R-:W-:Y:S02]  /*0840*/  FMNMX3 R21, R21, R16, R12, !PT ;  /* 0x0000001015157276 */ /* 0x008fe4000780000c */
[----:B--2---:R-:W-:Y:S01]  /*0850*/  @!P1 ISETP.NE.AND P2, PT, R20, UR10, PT ;  /* 0x0000000a14009c0c */ /* 0x004fe2000bf45270 */
[----:B------:R-:W-:-:S03]  /*0860*/  IMAD.MOV.U32 R20, RZ, RZ, RZ ;  /* 0x000000ffff147224 */ /* 0x000fc600078e00ff */
[----:B------:R-:W-:Y:S02]  /*0870*/  @!P1 FSEL R20, RZ, 1, P2 ;  /* 0x3f800000ff149808 */ /* 0x000fe40001000000 */
[----:B------:R-:W-:-:S03]  /*0880*/  ISETP.NE.AND P1, PT, R6, RZ, PT ;  /* 0x000000ff0600720c */ /* 0x000fc60003f25270 */
[----:B0-----:R-:W-:Y:S01]  /*0890*/  FMUL R19, R21, R20 ;  /* 0x0000001415137220 */ /* 0x001fe20000400000 */
[----:B------:R-:W-:-:S04]  /*08a0*/  IADD3 R10, P2, PT, R10, 0x20, RZ ;  /* 0x000000200a0a7810 */ /* 0x000fc80007f5e0ff */
[----:B------:R0:W-:Y:S01]  /*08b0*/  STG.E desc[UR8][R14.64+0x1c], R19 ;  /* 0x00001c130e007986 */ /* 0x0001e2000c101908 */
[----:B------:R-:W-:-:S04]  /*08c0*/  IMAD.X R11, RZ, RZ, R11, P2 ;  /* 0x000000ffff0b7224 */ /* 0x000fc800010e060b */
[----:B------:R-:W-:Y:S05]  /*08d0*/  @P1 BRA `(.L_x_1) ;  /* 0xfffffff800501947 */ /* 0x000fea000383ffff */
.L_x_0:
[----:B------:R-:W-:Y:S05]  /*08e0*/  @!P0 EXIT ;  /* 0x000000000000894d */ /* 0x000fea0003800000 */
[----:B------:R-:W1:Y:S01]  /*08f0*/  LDC R6, c[0x0][0x3a8] ;  /* 0x0000ea00ff067b82 */ /* 0x000e620000000800 */
[----:B------:R-:W-:Y:S02]  /*0900*/  ISETP.GE.U32.AND P1, PT, R18, 0x4, PT ;  /* 0x000000041200780c */ /* 0x000fe40003f26070 */
[----:B-1----:R-:W-:-:S04]  /*0910*/  LOP3.LUT R20, R6, 0x3, RZ, 0xc0, !PT ;  /* 0x0000000306147812 */ /* 0x002fc800078ec0ff */
[----:B------:R-:W-:-:S07]  /*0920*/  ISETP.NE.AND P0, PT, R20, RZ, PT ;  /* 0x000000ff1400720c */ /* 0x000fce0003f05270 */
[----:B------:R-:W-:Y:S06]  /*0930*/  @!P1 BRA `(.L_x_2) ;  /* 0x0000000000ec9947 */ /* 0x000fec0003800000 */
[----:B0-----:R-:W2:Y:S01]  /*0940*/  LDG.E R14, desc[UR8][R2.64] ;  /* 0x00000008020e7981 */ /* 0x001ea2000c1e1900 */
[----:B------:R-:W2:Y:S01]  /*0950*/  LDCU UR4, c[0x0][0x398] ;  /* 0x00007300ff0477ac */ /* 0x000ea20008000800 */
[----:B------:R-:W0:Y:S01]  /*0960*/  LDC.64 R8, c[0x0][0x3a0] ;  /* 0x0000e800ff087b82 */ /* 0x000e220000000a00 */
[----:B------:R-:W-:Y:S01]  /*0970*/  IMAD.IADD R21, R0, 0x1, R7 ;  /* 0x0000000100157824 */ /* 0x000fe200078e0207 */
[----:B------:R-:W3:Y:S06]  /*0980*/  LDG.E R17, desc[UR8][R4.64] ;  /* 0x0000000804117981 */ /* 0x000eec000c1e1900 */
[----:B------:R-:W1:Y:S08]  /*0990*/  LDC.64 R10, c[0x0][0x380] ;  /* 0x0000e000ff0a7b82 */ /* 0x000e700000000a00 */
[----:B------:R-:W4:Y:S01]  /*09a0*/  LDC.64 R12, c[0x0][0x390] ;  /* 0x0000e400ff0c7b82 */ /* 0x000f220000000a00 */
[----:B0-----:R-:W-:-:S04]  /*09b0*/  IMAD.WIDE.U32 R8, R7, 0x4, R8 ;  /* 0x0000000407087825 */ /* 0x001fc800078e0008 */
[----:B-1----:R-:W-:-:S05]  /*09c0*/  IMAD.WIDE R10, R21, 0x4, R10 ;  /* 0x00000004150a7825 */ /* 0x002fca00078e020a */
[----:B------:R-:W3:Y:S01]  /*09d0*/  LDG.E R16, desc[UR8][R10.64] ;  /* 0x000000080a107981 */ /* 0x000ee2000c1e1900 */
[----:B----4-:R-:W-:-:S05]  /*09e0*/  IMAD.WIDE.U32 R12, R7, 0x4, R12 ;  /* 0x00000004070c7825 */ /* 0x010fca00078e000c */
[----:B------:R-:W3:Y:S01]  /*09f0*/  LDG.E R18, desc[UR8][R12.64] ;  /* 0x000000080c127981 */ /* 0x000ee2000c1e1900 */
[----:B--2---:R-:W-:Y:S02]  /*0a00*/  ISETP.NE.AND P1, PT, R14, UR4, PT ;  /* 0x000000040e007c0c */ /* 0x004fe4000bf25270 */
[----:B------:R-:W0:Y:S11]  /*0a10*/  LDC.64 R14, c[0x0][0x388] ;  /* 0x0000e200ff0e7b82 */ /* 0x000e360000000a00 */
[----:B------:R-:W2:Y:S01]  /*0a20*/  @!P1 LDG.E R19, desc[UR8][R8.64] ;  /* 0x0000000808139981 */ /* 0x000ea2000c1e1900 */
[----:B0-----:R-:W-:Y:S01]  /*0a30*/  IMAD.WIDE R14, R21, 0x4, R14 ;  /* 0x00000004150e7825 */ /* 0x001fe200078e020e */
[----:B---3--:R-:W-:-:S02]  /*0a40*/  FMNMX3 R16, R17, R18, R16, !PT ;  /* 0x0000001211107276 */ /* 0x008fc40007800010 */
[----:B--2---:R-:W-:Y:S01]  /*0a50*/  @!P1 ISETP.NE.AND P2, PT, R19, UR4, PT ;  /* 0x0000000413009c0c */ /* 0x004fe2000bf45270 */
[----:B------:R-:W-:-:S03]  /*0a60*/  IMAD.MOV.U32 R19, RZ, RZ, RZ ;  /* 0x000000ffff137224 */ /* 0x000fc600078e00ff */
        /* <DEDUP_REMOVED lines=20> */
[----:B0-----:R-:W2:Y:S01]  /*0bb0*/  @!P1 LDG.E R19, desc[UR8][R8.64+0x8] ;  /* 0x0000080808139981 */ /* 0x001ea2000c1e1900 */
        /* <DEDUP_REMOVED lines=8> */
[----:B------:R-:W3:Y:S04]  /*0c40*/  LDG.E R12, desc[UR8][R12.64+0xc] ;  /* 0x00000c080c0c7981 */ /* 0x000ee8000c1e1900 */
[----:B------:R-:W3:Y:S01]  /*0c50*/  LDG.E R17, desc[UR8][R4.64] ;  /* 0x0000000804117981 */ /* 0x000ee2000c1e1900 */
[----:B--2---:R-:W-:-:S13]  /*0c60*/  ISETP.NE.AND P1, PT, R16, UR4, PT ;  /* 0x0000000410007c0c */ /* 0x004fda000bf25270 */
[----:B------:R-:W2:Y:S01]  /*0c70*/  @!P1 LDG.E R8, desc[UR8][R8.64+0xc] ;  /* 0x00000c0808089981 */ /* 0x000ea2000c1e1900 */
[----:B------:R-:W-:Y:S01]  /*0c80*/  IMAD.MOV.U32 R16, RZ, RZ, RZ ;  /* 0x000000ffff107224 */ /* 0x000fe200078e00ff */
[----:B---3--:R-:W-:Y:S01]  /*0c90*/  FMNMX3 R17, R17, R12, R10, !PT ;  /* 0x0000000c11117276 */ /* 0x008fe2000780000a */
[----:B------:R-:W-:Y:S01]  /*0ca0*/  VIADD R7, R7, 0x4 ;  /* 0x0000000407077836 */ /* 0x000fe20000000000 */
[----:B--2---:R-:W-:-:S04]  /*0cb0*/  @!P1 ISETP.NE.AND P2, PT, R8, UR4, PT ;  /* 0x0000000408009c0c */ /* 0x004fc8000bf45270 */
[----:B------:R-:W-:-:S05]  /*0cc0*/  @!P1 FSEL R16, RZ, 1, P2 ;  /* 0x3f800000ff109808 */ /* 0x000fca0001000000 */
[----:B------:R-:W-:-:S05]  /*0cd0*/  FMUL R17, R17, R16 ;  /* 0x0000001011117220 */ /* 0x000fca0000400000 */
[----:B------:R1:W-:Y:S02]  /*0ce0*/  STG.E desc[UR8][R14.64+0xc], R17 ;  /* 0x00000c110e007986 */ /* 0x0003e4000c101908 */
.L_x_2:
[----:B------:R-:W-:Y:S05]  /*0cf0*/  @!P0 EXIT ;  /* 0x000000000000894d */ /* 0x000fea0003800000 */
[----:B------:R-:W-:Y:S02]  /*0d00*/  ISETP.NE.AND P1, PT, R20, 0x1, PT ;  /* 0x000000011400780c */ /* 0x000fe40003f25270 */
[----:B------:R-:W-:-:S04]  /*0d10*/  LOP3.LUT R6, R6, 0x1, RZ, 0xc0, !PT ;  /* 0x0000000106067812 */ /* 0x000fc800078ec0ff */
[----:B------:R-:W-:-:S07]  /*0d20*/  ISETP.NE.U32.AND P0, PT, R6, 0x1, PT ;  /* 0x000000010600780c */ /* 0x000fce0003f05070 */
[----:B------:R-:W-:Y:S06]  /*0d30*/  @!P1 BRA `(.L_x_3) ;  /* 0x00000000008c9947 */ /* 0x000fec0003800000 */
[----:B------:R-:W2:Y:S01]  /*0d40*/  LDG.E R6, desc[UR8][R2.64] ;  /* 0x0000000802067981 */ /* 0x000ea2000c1e1900 */
[----:B------:R-:W2:Y:S01]  /*0d50*/  LDCU UR4, c[0x0][0x398] ;  /* 0x00007300ff0477ac */ /* 0x000ea20008000800 */
[----:B------:R-:W3:Y:S01]  /*0d60*/  LDC.64 R8, c[0x0][0x3a0] ;  /* 0x0000e800ff087b82 */ /* 0x000ee20000000a00 */
[----:B01----:R-:W-:Y:S01]  /*0d70*/  IMAD.IADD R19, R0, 0x1, R7 ;  /* 0x0000000100137824 */ /* 0x003fe200078e0207 */
[----:B------:R-:W4:Y:S06]  /*0d80*/  LDG.E R17, desc[UR8][R4.64] ;  /* 0x0000000804117981 */ /* 0x000f2c000c1e1900 */
[----:B------:R-:W0:Y:S08]  /*0d90*/  LDC.64 R10, c[0x0][0x380] ;  /* 0x0000e000ff0a7b82 */ /* 0x000e300000000a00 */
[----:B------:R-:W1:Y:S01]  /*0da0*/  LDC.64 R12, c[0x0][0x390] ;  /* 0x0000e400ff0c7b82 */ /* 0x000e620000000a00 */
[----:B---3--:R-:W-:-:S07]  /*0db0*/  IMAD.WIDE.U32 R8, R7, 0x4, R8 ;  /* 0x0000000407087825 */ /* 0x008fce00078e0008 */
[----:B------:R-:W3:Y:S01]  /*0dc0*/  LDC.64 R14, c[0x0][0x388] ;  /* 0x0000e200ff0e7b82 */ /* 0x000ee20000000a00 */
[----:B0-----:R-:W-:-:S04]  /*0dd0*/  IMAD.WIDE R10, R19, 0x4, R10 ;  /* 0x00000004130a7825 */ /* 0x001fc800078e020a */
[----:B-1----:R-:W-:-:S05]  /*0de0*/  IMAD.WIDE.U32 R12, R7, 0x4, R12 ;  /* 0x00000004070c7825 */ /* 0x002fca00078e000c */
[----:B------:R-:W4:Y:S01]  /*0df0*/  LDG.E R16, desc[UR8][R12.64] ;  /* 0x000000080c107981 */ /* 0x000f22000c1e1900 */
[----:B--2---:R-:W-:-:S03]  /*0e00*/  ISETP.NE.AND P1, PT, R6, UR4, PT ;  /* 0x0000000406007c0c */ /* 0x004fc6000bf25270 */
[----:B------:R-:W4:Y:S10]  /*0e10*/  LDG.E R6, desc[UR8][R10.64] ;  /* 0x000000080a067981 */ /* 0x000f34000c1e1900 */
[----:B------:R-:W2:Y:S01]  /*0e20*/  @!P1 LDG.E R18, desc[UR8][R8.64] ;  /* 0x0000000808129981 */ /* 0x000ea2000c1e1900 */
[----:B---3--:R-:W-:Y:S01]  /*0e30*/  IMAD.WIDE R14, R19, 0x4, R14 ;  /* 0x00000004130e7825 */ /* 0x008fe200078e020e */
[----:B----4-:R-:W-:-:S02]  /*0e40*/  FMNMX3 R17, R17, R16, R6, !PT ;  /* 0x0000001011117276 */ /* 0x010fc40007800006 */
        /* <DEDUP_REMOVED lines=16> */
[----:B0-----:R-:W-:-:S05]  /*0f50*/  FMUL R17, R19, R6 ;  /* 0x0000000613117220 */ /* 0x001fca0000400000 */
[----:B------:R2:W-:Y:S02]  /*0f60*/  STG.E desc[UR8][R14.64+0x4], R17 ;  /* 0x000004110e007986 */ /* 0x0005e4000c101908 */
.L_x_3:
[----:B------:R-:W-:Y:S05]  /*0f70*/  @P0 EXIT ;  /* 0x000000000000094d */ /* 0x000fea0003800000 */
[----:B------:R-:W3:Y:S01]  /*0f80*/  LDG.E R2, desc[UR8][R2.64] ;  /* 0x0000000802027981 */ /* 0x000ee2000c1e1900 */
[----:B------:R-:W3:Y:S01]  /*0f90*/  LDCU UR4, c[0x0][0x398] ;  /* 0x00007300ff0477ac */ /* 0x000ee20008000800 */
[----:B------:R-:W4:Y:S01]  /*0fa0*/  LDC.64 R8, c[0x0][0x380] ;  /* 0x0000e000ff087b82 */ /* 0x000f220000000a00 */
[----:B012---:R-:W-:Y:S01]  /*0fb0*/  IMAD.IADD R15, R0, 0x1, R7 ;  /* 0x00000001000f7824 */ /* 0x007fe200078e0207 */
[----:B------:R-:W2:Y:S06]  /*0fc0*/  LDG.E R5, desc[UR8][R4.64] ;  /* 0x0000000804057981 */ /* 0x000eac000c1e1900 */
[----:B------:R-:W0:Y:S01]  /*0fd0*/  LDC.64 R12, c[0x0][0x390] ;  /* 0x0000e400ff0c7b82 */ /* 0x000e220000000a00 */
[----:B----4-:R-:W-:-:S06]  /*0fe0*/  IMAD.WIDE R8, R15, 0x4, R8 ;  /* 0x000000040f087825 */ /* 0x010fcc00078e0208 */
[----:B------:R-:W2:Y:S01]  /*0ff0*/  LDG.E R8, desc[UR8][R8.64] ;  /* 0x0000000808087981 */ /* 0x000ea2000c1e1900 */
[----:B---3--:R-:W-:Y:S02]  /*1000*/  ISETP.NE.AND P0, PT, R2, UR4, PT ;  /* 0x0000000402007c0c */ /* 0x008fe4000bf05270 */
[----:B------:R-:W1:Y:S11]  /*1010*/  LDC.64 R2, c[0x0][0x388] ;  /* 0x0000e200ff027b82 */ /* 0x000e760000000a00 */
[----:B------:R-:W3:Y:S02]  /*1020*/  @!P0 LDC.64 R10, c[0x0][0x3a0] ;  /* 0x0000e800ff0a8b82 */ /* 0x000ee40000000a00 */
[----:B---3--:R-:W-:-:S04]  /*1030*/  @!P0 IMAD.WIDE.U32 R10, R7, 0x4, R10 ;  /* 0x00000004070a8825 */ /* 0x008fc800078e000a */
[----:B0-----:R-:W-:Y:S02]  /*1040*/  IMAD.WIDE.U32 R6, R7, 0x4, R12 ;  /* 0x0000000407067825 */ /* 0x001fe400078e000c */
[----:B------:R-:W3:Y:S04]  /*1050*/  @!P0 LDG.E R10, desc[UR8][R10.64] ;  /* 0x000000080a0a8981 */ /* 0x000ee8000c1e1900 */
[----:B------:R-:W2:Y:S01]  /*1060*/  LDG.E R6, desc[UR8][R6.64] ;  /* 0x0000000806067981 */ /* 0x000ea2000c1e1900 */
[----:B------:R-:W-:Y:S02]  /*1070*/  IMAD.MOV.U32 R0, RZ, RZ, RZ ;  /* 0x000000ffff007224 */ /* 0x000fe400078e00ff */
[----:B-1----:R-:W-:Y:S01]  /*1080*/  IMAD.WIDE R2, R15, 0x4, R2 ;  /* 0x000000040f027825 */ /* 0x002fe200078e0202 */
[----:B---3--:R-:W-:-:S02]  /*1090*/  @!P0 ISETP.NE.AND P1, PT, R10, UR4, PT ;  /* 0x000000040a008c0c */ /* 0x008fc4000bf25270 */
[----:B--2---:R-:W-:Y:S02]  /*10a0*/  FMNMX3 R13, R5, R6, R8, !PT ;  /* 0x00000006050d7276 */ /* 0x004fe40007800008 */
[----:B------:R-:W-:-:S05]  /*10b0*/  @!P0 FSEL R0, RZ, 1, P1 ;  /* 0x3f800000ff008808 */ /* 0x000fca0000800000 */
[----:B------:R-:W-:-:S05]  /*10c0*/  FMUL R13, R13, R0 ;  /* 0x000000000d0d7220 */ /* 0x000fca0000400000 */
[----:B------:R-:W-:Y:S01]  /*10d0*/  STG.E desc[UR8][R2.64], R13 ;  /* 0x0000000d02007986 */ /* 0x000fe2000c101908 */
[----:B------:R-:W-:Y:S05]  /*10e0*/  EXIT ;  /* 0x000000000000794d */ /* 0x000fea0003800000 */
.L_x_4:
[----:B------:R-:W-:-:S00]  /*10f0*/  BRA `(.L_x_4) ;  /* 0xfffffffc00fc7947 */ /* 0x000fc0000383ffff */
[----:B------:R-:W-:-:S00]  /*1100*/  NOP ;  /* 0x0000000000007918 */ /* 0x000fc00000000000 */
[----:B------:R-:W-:-:S00]  /*1110*/  NOP ;  /* 0x0000000000007918 */ /* 0x000fc00000000000 */
[----:B------:R-:W-:-:S00]  /*1120*/  NOP ;  /* 0x0000000000007918 */ /* 0x000fc00000000000 */
[----:B------:R-:W-:-:S00]  /*1130*/  NOP ;  /* 0x0000000000007918 */ /* 0x000fc00000000000 */
[----:B------:R-:W-:-:S00]  /*1140*/  NOP ;  /* 0x0000000000007918 */ /* 0x000fc00000000000 */
[----:B------:R-:W-:-:S00]  /*1150*/  NOP ;  /* 0x0000000000007918 */ /* 0x000fc00000000000 */
[----:B------:R-:W-:-:S00]  /*1160*/  NOP ;  /* 0x0000000000007918 */ /* 0x000fc00000000000 */
[----:B------:R-:W-:-:S00]  /*1170*/  NOP ;  /* 0x0000000000007918 */ /* 0x000fc00000000000 */
.L_x_78:


//--------------------- .text._Z20global_mreach_matrixPfS_S_i --------------------------
	.section	.text._Z20global_mreach_matrixPfS_S_i,"ax",@progbits
	.align	128
        .global         _Z20global_mreach_matrixPfS_S_i
        .type           _Z20global_mreach_matrixPfS_S_i,@function
        .size           _Z20global_mreach_matrixPfS_S_i,(.L_x_79 - _Z20global_mreach_matrixPfS_S_i)
        .other          _Z20global_mreach_matrixPfS_S_i,@"STO_CUDA_ENTRY STV_DEFAULT"
_Z20global_mreach_matrixPfS_S_i:
.text._Z20global_mreach_matrixPfS_S_i:
        /* <DEDUP_REMOVED lines=13> */
[C---:B------:R-:W-:Y:S02]  /*00d0*/  IMAD R0, R5.reuse, R6, RZ ;  /* 0x0000000605007224 */ /* 0x040fe400078e02ff */
[----:B------:R-:W-:Y:S01]  /*00e0*/  IMAD.MOV.U32 R7, RZ, RZ, RZ ;  /* 0x000000ffff077224 */ /* 0x000fe200078e00ff */
[----:B------:R-:W-:Y:S01]  /*00f0*/  ISETP.NE.AND P0, PT, R20, RZ, PT ;  /* 0x000000ff1400720c */ /* 0x000fe20003f05270 */
[----:B0-----:R-:W-:-:S06]  /*0100*/  IMAD.WIDE R4, R5, 0x4, R2 ;  /* 0x0000000405047825 */ /* 0x001fcc00078e0202 */
[----:B-1----:R-:W-:Y:S06]  /*0110*/  @!P1 BRA `(.L_x_5) ;  /* 0x0000000400089947 */ /* 0x002fec0003800000 */
[----:B------:R-:W0:Y:S01]  /*0120*/  LDCU.64 UR4, c[0x0][0x390] ;  /* 0x00007200ff0477ac */ /* 0x000e220008000a00 */
[----:B------:R-:W-:Y:S01]  /*0130*/  LOP3.LUT R7, R6, 0x7ffffff8, RZ, 0xc0, !PT ;  /* 0x7ffffff806077812 */ /* 0x000fe200078ec0ff */
[----:B------:R-:W-:Y:S01]  /*0140*/  IMAD.MOV.U32 R14, RZ, RZ, R0 ;  /* 0x000000ffff0e7224 */ /* 0x000fe200078e0000 */
[----:B------:R-:W1:Y:S03]  /*0150*/  LDCU.128 UR8, c[0x0][0x380] ;  /* 0x00007000ff0877ac */ /* 0x000e660008000c00 */
[----:B------:R-:W-:Y:S01]  /*0160*/  IMAD.MOV R15, RZ, RZ, -R7 ;  /* 0x000000ffff0f7224 */ /* 0x000fe200078e0a07 */
[----:B0-----:R-:W-:-:S04]  /*0170*/  UIADD3 UR4, UP2, UPT, UR4, 0x10, URZ ;  /* 0x0000001004047890 */ /* 0x001fc8000ff5e0ff */
[----:B------:R-:W-:Y:S02]  /*0180*/  UIADD3.X UR5, UPT, UPT, URZ, UR5, URZ, UP2, !UPT ;  /* 0x00000005ff057290 */ /* 0x000fe400097fe4ff */
[----:B-1----:R-:W-:Y:S01]  /*0190*/  UIADD3 UR8, UP0, UPT, UR8, 0x10, URZ ;  /* 0x0000001008087890 */ /* 0x002fe2000ff1e0ff */
[----:B------:R-:W-:Y:S01]  /*01a0*/  IMAD.U32 R16, RZ, RZ, UR4 ;  /* 0x00000004ff107e24 */ /* 0x000fe2000f8e00ff */
[----:B------:R-:W-:Y:S02]  /*01b0*/  UIADD3 UR6, UP1, UPT, UR10, 0x10, URZ ;  /* 0x000000100a067890 */ /* 0x000fe4000ff3e0ff */
[----:B------:R-:W-:Y:S01]  /*01c0*/  IMAD.U32 R9, RZ, RZ, UR5 ;  /* 0x00000005ff097e24 */ /* 0x000fe2000f8e00ff */
[----:B------:R-:W-:Y:S02]  /*01d0*/  UIADD3.X UR9, UPT, UPT, URZ, UR9, URZ, UP0, !UPT ;  /* 0x00000009ff097290 */ /* 0x000fe400087fe4ff */
[----:B------:R-:W-:-:S12]  /*01e0*/  UIADD3.X UR7, UPT, UPT, URZ, UR11, URZ, UP1, !UPT ;  /* 0x0000000bff077290 */ /* 0x000fd80008ffe4ff */
.L_x_6:
[----:B------:R-:W-:Y:S01]  /*01f0*/  MOV R11, UR9 ;  /* 0x00000009000b7c02 */ /* 0x000fe20008000f00 */
[----:B------:R-:W-:Y:S01]  /*0200*/  IMAD.U32 R10, RZ, RZ, UR8 ;  /* 0x00000008ff0a7e24 */ /* 0x000fe2000f8e00ff */
[----:B--2---:R-:W2:Y:S01]  /*0210*/  LDG.E R17, desc[UR12][R4.64] ;  /* 0x0000000c04117981 */ /* 0x004ea2000c1e1900 */
[----:B------:R-:W-:Y:S02]  /*0220*/  IMAD.MOV.U32 R8, RZ, RZ, R16 ;  /* 0x000000ffff087224 */ /* 0x000fe400078e0010 */
[----:B------:R-:W-:-:S03]  /*0230*/  IMAD.WIDE R10, R14, 0x4, R10 ;  /* 0x000000040e0a7825 */ /* 0x000fc600078e020a */
[----:B------:R-:W2:Y:S04]  /*0240*/  LDG.E R18, desc[UR12][R8.64+-0x10] ;  /* 0xfffff00c08127981 */ /* 0x000ea8000c1e1900 */
[----:B------:R-:W2:Y:S01]  /*0250*/  LDG.E R16, desc[UR12][R10.64+-0x10] ;  /* 0xfffff00c0a107981 */ /* 0x000ea2000c1e1900 */
[----:B------:R-:W-:Y:S02]  /*0260*/  IMAD.U32 R12, RZ, RZ, UR6 ;  /* 0x00000006ff0c7e24 */ /* 0x000fe4000f8e00ff */
[----:B------:R-:W-:Y:S02]  /*0270*/  IMAD.U32 R13, RZ, RZ, UR7 ;  /* 0x00000007ff0d7e24 */ /* 0x000fe4000f8e00ff */
[----:B------:R-:W-:Y:S01]  /*0280*/  IMAD.WIDE R12, R14, 0x4, R12 ;  /* 0x000000040e0c7825 */ /* 0x000fe200078e020c */
[----:B--2---:R-:W-:-:S05]  /*0290*/  FMNMX3 R17, R17, R18, R16, !PT ;  /* 0x0000001211117276 */ /* 0x004fca0007800010 */
[----:B------:R0:W-:Y:S04]  /*02a0*/  STG.E desc[UR12][R12.64+-0x10], R17 ;  /* 0xfffff0110c007986 */ /* 0x0001e8000c10190c */
[----:B------:R-:W2:Y:S04]  /*02b0*/  LDG.E R16, desc[UR12][R10.64+-0xc] ;  /* 0xfffff40c0a107981 */ /* 0x000ea8000c1e1900 */
[----:B------:R-:W2:Y:S04]  /*02c0*/  LDG.E R19, desc[UR12][R4.64] ;  /* 0x0000000c04137981 */ /* 0x000ea8000c1e1900 */
[----:B------:R-:W2:Y:S02]  /*02d0*/  LDG.E R18, desc[UR12][R8.64+-0xc] ;  /* 0xfffff40c08127981 */ /* 0x000ea4000c1e1900 */
[----:B--2---:R-:W-:-:S05]  /*02e0*/  FMNMX3 R19, R19, R18, R16, !PT ;  /* 0x0000001213137276 */ /* 0x004fca0007800010 */
[----:B------:R1:W-:Y:S04]  /*02f0*/  STG.E desc[UR12][R12.64+-0xc], R19 ;  /* 0xfffff4130c007986 */ /* 0x0003e8000c10190c */
[----:B------:R-:W2:Y:S04]  /*0300*/  LDG.E R16, desc[UR12][R10.64+-0x8] ;  /* 0xfffff80c0a107981 */ /* 0x000ea8000c1e1900 */
[----:B------:R-:W2:Y:S04]  /*0310*/  LDG.E R21, desc[UR12][R4.64] ;  /* 0x0000000c04157981 */ /* 0x000ea8000c1e1900 */
[----:B------:R-:W2:Y:S02]  /*0320*/  LDG.E R18, desc[UR12][R8.64+-0x8] ;  /* 0xfffff80c08127981 */ /* 0x000ea4000c1e1900 */
[----:B--2---:R-:W-:-:S05]  /*0330*/  FMNMX3 R21, R21, R18, R16, !PT ;  /* 0x0000001215157276 */ /* 0x004fca0007800010 */
[----:B------:R2:W-:Y:S04]  /*0340*/  STG.E desc[UR12][R12.64+-0x8], R21 ;  /* 0xfffff8150c007986 */ /* 0x0005e8000c10190c */
[----:B------:R-:W3:Y:S04]  /*0350*/  LDG.E R16, desc[UR12][R10.64+-0x4] ;  /* 0xfffffc0c0a107981 */ /* 0x000ee8000c1e1900 */
[----:B0-----:R-:W3:Y:S04]  /*0360*/  LDG.E R17, desc[UR12][R4.64] ;  /* 0x0000000c04117981 */ /* 0x001ee8000c1e1900 */
[----:B------:R-:W3:Y:S02]  /*0370*/  LDG.E R18, desc[UR12][R8.64+-0x4] ;  /* 0xfffffc0c08127981 */ /* 0x000ee4000c1e1900 */
[----:B---3--:R-:W-:-:S05]  /*0380*/  FMNMX3 R17, R17, R18, R16, !PT ;  /* 0x0000001211117276 */ /* 0x008fca0007800010 */
[----:B------:R0:W-:Y:S04]  /*0390*/  STG.E desc[UR12][R12.64+-0x4], R17 ;  /* 0xfffffc110c007986 */ /* 0x0001e8000c10190c */
[----:B------:R-:W3:Y:S04]  /*03a0*/  LDG.E R16, desc[UR12][R10.64] ;  /* 0x0000000c0a107981 */ /* 0x000ee8000c1e1900 */
[----:B-1----:R-:W3:Y:S04]  /*03b0*/  LDG.E R19, desc[UR12][R4.64] ;  /* 0x0000000c04137981 */ /* 0x002ee8000c1e1900 */
[----:B------:R-:W3:Y:S02]  /*03c0*/  LDG.E R18, desc[UR12][R8.64] ;  /* 0x0000000c08127981 */ /* 0x000ee4000c1e1900 */
[----:B---3--:R-:W-:-:S05]  /*03d0*/  FMNMX3 R19, R19, R18, R16, !PT ;  /* 0x0000001213137276 */ /* 0x008fca0007800010 */
[----:B------:R1:W-:Y:S04]  /*03e0*/  STG.E desc[UR12][R12.64], R19 ;  /* 0x000000130c007986 */ /* 0x0003e8000c10190c */
[----:B------:R-:W3:Y:S04]  /*03f0*/  LDG.E R16, desc[UR12][R10.64+0x4] ;  /* 0x0000040c0a107981 */ /* 0x000ee8000c1e1900 */
[----:B--2---:R-:W3:Y:S04]  /*0400*/  LDG.E R21, desc[UR12][R4.64] ;  /* 0x0000000c04157981 */ /* 0x004ee8000c1e1900 */
[----:B------:R-:W3:Y:S02]  /*0410*/  LDG.E R18, desc[UR12][R8.64+0x4] ;  /* 0x0000040c08127981 */ /* 0x000ee4000c1e1900 */
[----:B---3--:R-:W-:-:S05]  /*0420*/  FMNMX3 R21, R21, R18, R16, !PT ;  /* 0x0000001215157276 */ /* 0x008fca0007800010 */
[----:B------:R2:W-:Y:S04]  /*0430*/  STG.E desc[UR12][R12.64+0x4], R21 ;  /* 0x000004150c007986 */ /* 0x0005e8000c10190c */
[----:B------:R-:W3:Y:S04]  /*0440*/  LDG.E R16, desc[UR12][R10.64+0x8] ;  /* 0x0000080c0a107981 */ /* 0x000ee8000c1e1900 */
[----:B0-----:R-:W3:Y:S04]  /*0450*/  LDG.E R17, desc[UR12][R4.64] ;  /* 0x0000000c04117981 */ /* 0x001ee8000c1e1900 */
[----:B------:R-:W3:Y:S01]  /*0460*/  LDG.E R18, desc[UR12][R8.64+0x8] ;  /* 0x0000080c08127981 */ /* 0x000ee2000c1e1900 */
[----:B------:R-:W-:Y:S01]  /*0470*/  VIADD R15, R15, 0x8 ;  /* 0x000000080f0f7836 */ /* 0x000fe20000000000 */
[----:B---3--:R-:W-:-:S05]  /*0480*/  FMNMX3 R17, R17, R18, R16, !PT ;  /* 0x0000001211117276 */ /* 0x008fca0007800010 */
[----:B------:R2:W-:Y:S04]  /*0490*/  STG.E desc[UR12][R12.64+0x8], R17 ;  /* 0x000008110c007986 */ /* 0x0005e8000c10190c */
[----:B------:R-:W3:Y:S04]  /*04a0*/  LDG.E R16, desc[UR12][R10.64+0xc] ;  /* 0x00000c0c0a107981 */ /* 0x000ee8000c1e1900 */
[----:B-1----:R-:W3:Y:S04]  /*04b0*/  LDG.E R19, desc[UR12][R4.64] ;  /* 0x0000000c04137981 */ /* 0x002ee8000c1e1900 */
[----:B------:R-:W3:Y:S01]  /*04c0*/  LDG.E R18, desc[UR12][R8.64+0xc] ;  /* 0x00000c0c08127981 */ /* 0x000ee2000c1e1900 */
[----:B------:R-:W-:Y:S01]  /*04d0*/  ISETP.NE.AND P1, PT, R15, RZ, PT ;  /* 0x000000ff0f00720c */ /* 0x000fe20003f25270 */
[----:B------:R-:W-:Y:S01]  /*04e0*/  VIADD R14, R14, 0x8 ;  /* 0x000000080e0e7836 */ /* 0x000fe20000000000 */
[----:B---3--:R-:W-:-:S02]  /*04f0*/  FMNMX3 R19, R19, R18, R16, !PT ;  /* 0x0000001213137276 */ /* 0x008fc40007800010 */
[----:B------:R-:W-:-:S03]  /*0500*/  IADD3 R16, P2, PT, R8, 0x20, RZ ;  /* 0x0000002008107810 */ /* 0x000fc60007f5e0ff */
[----:B------:R2:W-:Y:S01]  /*0510*/  STG.E desc[UR12][R12.64+0xc], R19 ;  /* 0x00000c130c007986 */ /* 0x0005e2000c10190c */
[----:B------:R-:W-:-:S05]  /*0520*/  IADD3.X R9, PT, PT, RZ, R9, RZ, P2, !PT ;  /* 0x00000009ff097210 */ /* 0x000fca00017fe4ff */
[----:B------:R-:W-:Y:S05]  /*0530*/  @P1 BRA `(.L_x_6) ;  /* 0xfffffffc002c1947 */ /* 0x000fea000383ffff */
.L_x_5:
[----:B------:R-:W-:Y:S05]  /*0540*/  @!P0 EXIT ;  /* 0x000000000000894d */ /* 0x000fea0003800000 */
[----:B------:R-:W-:Y:S02]  /*0550*/  ISETP.GE.U32.AND P0, PT, R20, 0x4, PT ;  /* 0x000000041400780c */ /* 0x000fe40003f06070 */
[----:B------:R-:W-:-:S04]  /*0560*/  LOP3.LUT R18, R6, 0x3, RZ, 0xc0, !PT ;  /* 0x0000000306127812 */ /* 0x000fc800078ec0ff */
[----:B------:R-:W-:-:S07]  /*0570*/  ISETP.NE.AND P1, PT, R18, RZ, PT ;  /* 0x000000ff1200720c */ /* 0x000fce0003f25270 */
[----:B------:R-:W-:Y:S06]  /*0580*/  @!P0 BRA `(.L_x_7) ;  /* 0x00000000006c8947 */ /* 0x000fec0003800000 */
[----:B------:R-:W0:Y:S01]  /*0590*/  LDC.64 R10, c[0x0][0x380] ;  /* 0x0000e000ff0a7b82 */ /* 0x000e220000000a00 */
[----:B------:R-:W-:Y:S01]  /*05a0*/  IMAD.IADD R15, R0, 0x1, R7 ;  /* 0x00000001000f7824 */ /* 0x000fe200078e0207 */
[----:B--2---:R-:W2:Y:S01]  /*05b0*/  LDG.E R17, desc[UR12][R4.64] ;  /* 0x0000000c04117981 */ /* 0x004ea2000c1e1900 */
[----:B------:R-:W-:-:S05]  /*05c0*/  IMAD.WIDE.U32 R8, R7, 0x4, R2 ;  /* 0x0000000407087825 */ /* 0x000fca00078e0002 */
[----:B------:R-:W2:Y:S01]  /*05d0*/  LDG.E R16, desc[UR12][R8.64] ;  /* 0x0000000c08107981 */ /* 0x000ea2000c1e1900 */
[----:B------:R-:W1:Y:S01]  /*05e0*/  LDC.64 R12, c[0x0][0x388] ;  /* 0x0000e200ff0c7b82 */ /* 0x000e620000000a00 */
[----:B0-----:R-:W-:-:S05]  /*05f0*/  IMAD.WIDE R10, R15, 0x4, R10 ;  /* 0x000000040f0a7825 */ /* 0x001fca00078e020a */
[----:B------:R-:W2:Y:S01]  /*0600*/  LDG.E R14, desc[UR12][R10.64] ;  /* 0x0000000c0a0e7981 */ /* 0x000ea2000c1e1900 */
[----:B-1----:R-:W-:Y:S01]  /*0610*/  IMAD.WIDE R12, R15, 0x4, R12 ;  /* 0x000000040f0c7825 */ /* 0x002fe200078e020c */
        /* <DEDUP_REMOVED lines=14> */
[----:B0-----:R-:W2:Y:S01]  /*0700*/  LDG.E R17, desc[UR12][R4.64] ;  /* 0x0000000c04117981 */ /* 0x001ea2000c1e1900 */
[----:B------:R-:W-:Y:S01]  /*0710*/  VIADD R7, R7, 0x4 ;  /* 0x0000000407077836 */ /* 0x000fe20000000000 */
[----:B--2---:R-:W-:-:S05]  /*0720*/  FMNMX3 R17, R17, R16, R14, !PT ;  /* 0x0000001011117276 */ /* 0x004fca000780000e */
[----:B------:R1:W-:Y:S02]  /*0730*/  STG.E desc[UR12][R12.64+0xc], R17 ;  /* 0x00000c110c007986 */ /* 0x0003e4000c10190c */
.L_x_7:
[----:B------:R-:W-:Y:S05]  /*0740*/  @!P1 EXIT ;  /* 0x000000000000994d */ /* 0x000fea0003800000 */
[----:B------:R-:W-:Y:S02]  /*0750*/  ISETP.NE.AND P0, PT, R18, 0x1, PT ;  /* 0x000000011200780c */ /* 0x000fe40003f05270 */
[----:B------:R-:W-:-:S04]  /*0760*/  LOP3.LUT R6, R6, 0x1, RZ, 0xc0, !PT ;  /* 0x0000000106067812 */ /* 0x000fc800078ec0ff */
[----:B------:R-:W-:-:S07]  /*0770*/  ISETP.NE.U32.AND P1, PT, R6, 0x1, PT ;  /* 0x000000010600780c */ /* 0x000fce0003f25070 */
[----:B------:R-:W-:Y:S06]  /*0780*/  @!P0 BRA `(.L_x_8) ;  /* 0x0000000000448947 */ /* 0x000fec0003800000 */
[----:B------:R-:W0:Y:S01]  /*0790*/  LDC.64 R8, c[0x0][0x380] ;  /* 0x0000e000ff087b82 */ /* 0x000e220000000a00 */
[----:B-12---:R-:W-:Y:S01]  /*07a0*/  IADD3 R17, PT, PT, R0, R7, RZ ;  /* 0x0000000700117210 */ /* 0x006fe20007ffe0ff */
[----:B------:R-:W-:Y:S01]  /*07b0*/  IMAD.WIDE.U32 R10, R7, 0x4, R2 ;  /* 0x00000004070a7825 */ /* 0x000fe200078e0002 */
[----:B------:R-:W2:Y:S04]  /*07c0*/  LDG.E R15, desc[UR12][R4.64] ;  /* 0x0000000c040f7981 */ /* 0x000ea8000c1e1900 */
[----:B------:R-:W2:Y:S01]  /*07d0*/  LDG.E R14, desc[UR12][R10.64] ;  /* 0x0000000c0a0e7981 */ /* 0x000ea2000c1e1900 */
[C---:B0-----:R-:W-:Y:S02]  /*07e0*/  IMAD.WIDE R12, R17.reuse, 0x4, R8 ;  /* 0x00000004110c7825 */ /* 0x041fe400078e0208 */
[----:B------:R-:W0:Y:S03]  /*07f0*/  LDC.64 R8, c[0x0][0x388] ;  /* 0x0000e200ff087b82 */ /* 0x000e260000000a00 */
[----:B------:R-:W2:Y:S01]  /*0800*/  LDG.E R6, desc[UR12][R12.64] ;  /* 0x0000000c0c067981 */ /* 0x000ea2000c1e1900 */
[----:B0-----:R-:W-:Y:S01]  /*0810*/  IMAD.WIDE R8, R17, 0x4, R8 ;  /* 0x0000000411087825 */ /* 0x001fe200078e0208 */
[----:B--2---:R-:W-:-:S05]  /*0820*/  FMNMX3 R15, R15, R14, R6, !PT ;  /* 0x0000000e0f0f7276 */ /* 0x004fca0007800006 */
[----:B------:R0:W-:Y:S04]  /*0830*/  STG.E desc[UR12][R8.64], R15 ;  /* 0x0000000f08007986 */ /* 0x0001e8000c10190c */
[----:B------:R-:W2:Y:S04]  /*0840*/  LDG.E R6, desc[UR12][R12.64+0x4] ;  /* 0x0000040c0c067981 */ /* 0x000ea8000c1e1900 */
[----:B------:R-:W2:Y:S04]  /*0850*/  LDG.E R14, desc[UR12][R10.64+0x4] ;  /* 0x0000040c0a0e7981 */ /* 0x000ea8000c1e1900 */
[----:B------:R-:W2:Y:S01]  /*0860*/  LDG.E R17, desc[UR12][R4.64] ;  /* 0x0000000c04117981 */ /* 0x000ea2000c1e1900 */
[----:B------:R-:W-:Y:S01]  /*0870*/  VIADD R7, R7, 0x2 ;  /* 0x0000000207077836 */ /* 0x000fe20000000000 */
[----:B--2---:R-:W-:-:S05]  /*0880*/  FMNMX3 R17, R17, R14, R6, !PT ;  /* 0x0000000e11117276 */ /* 0x004fca0007800006 */
[----:B------:R0:W-:Y:S02]  /*0890*/  STG.E desc[UR12][R8.64+0x4], R17 ;  /* 0x0000041108007986 */ /* 0x0001e4000c10190c */
.L_x_8:
[----:B------:R-:W-:Y:S05]  /*08a0*/  @P1 EXIT ;  /* 0x000000000000194d */ /* 0x000fea0003800000 */
[----:B0-----:R-:W0:Y:S01]  /*08b0*/  LDC.64 R8, c[0x0][0x380] ;  /* 0x0000e000ff087b82 */ /* 0x001e220000000a00 */
[----:B------:R-:W-:Y:S01]  /*08c0*/  IMAD.IADD R11, R0, 0x1, R7 ;  /* 0x00000001000b7824 */ /* 0x000fe200078e0207 */
[----:B------:R-:W3:Y:S01]  /*08d0*/  LDG.E R5, desc[UR12][R4.64] ;  /* 0x0000000c04057981 */ /* 0x000ee2000c1e1900 */
[----:B------:R-:W-:-:S06]  /*08e0*/  IMAD.WIDE.U32 R6, R7, 0x4, R2 ;  /* 0x0000000407067825 */ /* 0x000fcc00078e0002 */
[----:B------:R-:W3:Y:S01]  /*08f0*/  LDG.E R6, desc[UR12][R6.64] ;  /* 0x0000000c06067981 */ /* 0x000ee2000c1e1900 */
[C---:B0-----:R-:W-:Y:S02]  /*0900*/  IMAD.WIDE R2, R11.reuse, 0x4, R8 ;  /* 0x000000040b027825 */ /* 0x041fe400078e0208 */
[----:B------:R-:W0:Y:S04]  /*0910*/  LDC.64 R8, c[0x0][0x388] ;  /* 0x0000e200ff087b82 */ /* 0x000e280000000a00 */
[----:B------:R-:W3:Y:S01]  /*0920*/  LDG.E R2, desc[UR12][R2.64] ;  /* 0x0000000c02027981 */ /* 0x000ee2000c1e1900 */
[----:B0-----:R-:W-:Y:S01]  /*0930*/  IMAD.WIDE R8, R11, 0x4, R8 ;  /* 0x000000040b087825 */ /* 0x001fe200078e0208 */
[----:B---3--:R-:W-:-:S05]  /*0940*/  FMNMX3 R11, R5, R6, R2, !PT ;  /* 0x00000006050b7276 */ /* 0x008fca0007800002 */
[----:B------:R-:W-:Y:S01]  /*0950*/  STG.E desc[UR12][R8.64], R11 ;  /* 0x0000000b08007986 */ /* 0x000fe2000c10190c */
[----:B------:R-:W-:Y:S05]  /*0960*/  EXIT ;  /* 0x000000000000794d */ /* 0x000fea0003800000 */
.L_x_9:
        /* <DEDUP_REMOVED lines=9> */
.L_x_79:


//--------------------- .text._Z16all_pts_coredistPfiiS_Pi --------------------------
	.section	.text._Z16all_pts_coredistPfiiS_Pi,"ax",@progbits
	.align	128
        .global         _Z16all_pts_coredistPfiiS_Pi
        .type           _Z16all_pts_coredistPfiiS_Pi,@function
        .size           _Z16all_pts_coredistPfiiS_Pi,(.L_x_77 - _Z16all_pts_coredistPfiiS_Pi)
        .other          _Z16all_pts_coredistPfiiS_Pi,@"STO_CUDA_ENTRY STV_DEFAULT"
_Z16all_pts_coredistPfiiS_Pi:
.text._Z16all_pts_coredistPfiiS_Pi:
[----:B------:R-:W-:Y:S01]  /*0000*/  LDC R1, c[0x0][0x37c] ;  /* 0x0000df00ff017b82 */ /* 0x000fe20000000800 */
[----:B------:R-:W0:Y:S01]  /*0010*/  S2R R4, SR_TID.X ;  /* 0x0000000000047919 */ /* 0x000e220000002100 */
[----:B------:R-:W0:Y:S01]  /*0020*/  LDCU UR5, c[0x0][0x360] ;  /* 0x00006c00ff0577ac */ /* 0x000e220008000800 */
[----:B------:R-:W0:Y:S01]  /*0030*/  S2R R3, SR_CTAID.X ;  /* 0x0000000000037919 */ /* 0x000e220000002500 */
[----:B------:R-:W1:Y:S01]  /*0040*/  LDCU UR4, c[0x0][0x388] ;  /* 0x00007100ff0477ac */ /* 0x000e620008000800 */
[----:B0-----:R-:W-:-:S05]  /*0050*/  IMAD R4, R3, UR5, R4 ;  /* 0x0000000503047c24 */ /* 0x001fca000f8e0204 */
[----:B-1----:R-:W-:-:S13]  /*0060*/  ISETP.GE.AND P0, PT, R4, UR4, PT ;  /* 0x0000000404007c0c */ /* 0x002fda000bf06270 */
[----:B------:R-:W-:Y:S05]  /*0070*/  @P0 EXIT ;  /* 0x000000000000094d */ /* 0x000fea0003800000 */
[----:B------:R-:W-:Y:S01]  /*0080*/  UISETP.GE.AND UP0, UPT, UR4, 0x1, UPT ;  /* 0x000000010400788c */ /* 0x000fe2000bf06270 */
[----:B------:R-:W-:Y:S01]  /*0090*/  IMAD.MOV.U32 R3, RZ, RZ, -0x800000 ;  /* 0xff800000ff037424 */ /* 0x000fe200078e00ff */
[----:B------:R-:W0:Y:S07]  /*00a0*/  LDCU.64 UR8, c[0x0][0x358] ;  /* 0x00006b00ff0877ac */ /* 0x000e2e0008000a00 */
[----:B------:R-:W-:Y:S05]  /*00b0*/  BRA.U !UP0, `(.L_x_10) ;  /* 0x0000002908c47547 */ /* 0x000fea000b800000 */
[----:B------:R-:W1:Y:S01]  /*00c0*/  LDC.64 R2, c[0x0][0x398] ;  /* 0x0000e600ff027b82 */ /* 0x000e620000000a00 */
[----:B------:R-:W2:Y:S01]  /*00d0*/  LDCU UR5, c[0x0][0x38c] ;  /* 0x00007180ff0577ac */ /* 0x000ea20008000800 */
[----:B-1----:R-:W-:-:S05]  /*00e0*/  IMAD.WIDE R6, R4, 0x4, R2 ;  /* 0x0000000404067825 */ /* 0x002fca00078e0202 */
[----:B0-----:R0:W5:Y:S01]  /*00f0*/  LDG.E R8, desc[UR8][R6.64] ;  /* 0x0000000806087981 */ /* 0x001162000c1e1900 */
[----:B--2---:R-:W-:Y:S02]  /*0100*/  UISETP.GE.AND UP0, UPT, UR5, 0x1, UPT ;  /* 0x000000010500788c */ /* 0x004fe4000bf06270 */
[----:B------:R-:W-:-:S07]  /*0110*/  I2FP.F32.S32 R9, UR5 ;  /* 0x0000000500097c45 */ /* 0x000fce0008201400 */
[----:B0-----:R-:W-:Y:S05]  /*0120*/  BRA.U !UP0, `(.L_x_11) ;  /* 0x0000001108bc7547 */ /* 0x001fea000b800000 */
[----:B------:R-:W-:Y:S01]  /*0130*/  FMUL R0, R9, 0.5 ;  /* 0x3f00000009007820 */ /* 0x000fe20000400000 */
[----:B------:R-:W-:Y:S02]  /*0140*/  HFMA2 R10, -RZ, RZ, 0, 0 ;  /* 0x00000000ff0a7431 */ /* 0x000fe400000001ff */
[----:B------:R-:W-:Y:S01]  /*0150*/  IMAD R14, R4, UR5, RZ ;  /* 0x00000005040e7c24 */ /* 0x000fe2000f8e02ff */
[----:B------:R-:W-:Y:S01]  /*0160*/  UIMAD.WIDE.U32 UR6, UR5, 0x4, URZ ;  /* 0x00000004050678a5 */ /* 0x000fe2000f8e00ff */
[----:B------:R-:W-:Y:S01]  /*0170*/  IMAD.MOV.U32 R5, RZ, RZ, RZ ;  /* 0x000000ffff057224 */ /* 0x000fe200078e00ff */
[----:B------:R-:W0:Y:S01]  /*0180*/  FRND.TRUNC R0, R0 ;  /* 0x0000000000007307 */ /* 0x000e22000020d000 */
[----:B------:R-:W-:Y:S02]  /*0190*/  IMAD.MOV.U32 R13, RZ, RZ, RZ ;  /* 0x000000ffff0d7224 */ /* 0x000fe400078e00ff */
[----:B0-----:R-:W-:-:S04]  /*01a0*/  FADD R12, R0, R0 ;  /* 0x00000000000c7221 */ /* 0x001fc80000000000 */
[----:B------:R-:W-:-:S07]  /*01b0*/  FADD R12, R9, -R12 ;  /* 0x8000000c090c7221 */ /* 0x000fce0000000000 */
.L_x_28:
[----:B------:R-:W0:Y:S01]  /*01c0*/  LDC.64 R18, c[0x0][0x390] ;  /* 0x0000e400ff127b82 */ /* 0x000e220000000a00 */
[----:B------:R-:W-:-:S07]  /*01d0*/  IMAD R3, R13, UR7, RZ ;  /* 0x000000070d037c24 */ /* 0x000fce000f8e02ff */
[----:B------:R-:W1:Y:S01]  /*01e0*/  LDC.64 R16, c[0x0][0x398] ;  /* 0x0000e600ff107b82 */ /* 0x000e620000000a00 */
[----:B0-----:R-:W-:-:S04]  /*01f0*/  IMAD.WIDE.U32 R6, R13, UR6, R18 ;  /* 0x000000060d067c25 */ /* 0x001fc8000f8e0012 */
[----:B------:R-:W-:Y:S01]  /*0200*/  IMAD.WIDE R18, R14, 0x4, R18 ;  /* 0x000000040e127825 */ /* 0x000fe200078e0212 */
[----:B------:R-:W-:-:S03]  /*0210*/  MOV R2, R6 ;  /* 0x0000000600027202 */ /* 0x000fc60000000f00 */
[----:B------:R-:W-:Y:S01]  /*0220*/  IMAD.IADD R3, R7, 0x1, R3 ;  /* 0x0000000107037824 */ /* 0x000fe200078e0203 */
[----:B------:R-:W2:Y:S01]  /*0230*/  LDG.E R0, desc[UR8][R18.64] ;  /* 0x0000000812007981 */ /* 0x000ea2000c1e1900 */
[----:B-1----:R-:W-:-:S03]  /*0240*/  IMAD.WIDE.U32 R16, R13, 0x4, R16 ;  /* 0x000000040d107825 */ /* 0x002fc600078e0010 */
[----:B------:R-:W2:Y:S04]  /*0250*/  LDG.E R15, desc[UR8][R2.64] ;  /* 0x00000008020f7981 */ /* 0x000ea8000c1e1900 */
[----:B------:R0:W3:Y:S01]  /*0260*/  LDG.E R11, desc[UR8][R16.64] ;  /* 0x00000008100b7981 */ /* 0x0000e2000c1e1900 */
[----:B------:R-:W-:Y:S01]  /*0270*/  BSSY.RECONVERGENT B0, `(.L_x_12) ;  /* 0x000004c000007945 */ /* 0x000fe20003800200 */
[----:B0-----:R-:W-:Y:S01]  /*0280*/  MOV R16, 0x3f800000 ;  /* 0x3f80000000107802 */ /* 0x001fe20000000f00 */
[----:B--2---:R-:W-:Y:S01]  /*0290*/  FADD R0, R0, -R15 ;  /* 0x8000000f00007221 */ /* 0x004fe20000000000 */
[----:B---3-5:R-:W-:-:S04]  /*02a0*/  ISETP.NE.AND P0, PT, R8, R11, PT ;  /* 0x0000000b0800720c */ /* 0x028fc80003f05270 */
[----:B------:R-:W-:Y:S01]  /*02b0*/  FSETP.NEU.AND P1, PT, R0, 1, PT ;  /* 0x3f8000000000780b */ /* 0x000fe20003f2d000 */
[----:B------:R-:W-:-:S08]  /*02c0*/  VIADD R15, R10, 0x1 ;  /* 0x000000010a0f7836 */ /* 0x000fd00000000000 */
[----:B------:R-:W-:-:S04]  /*02d0*/  @P0 IMAD.MOV R15, RZ, RZ, R10 ;  /* 0x000000ffff0f0224 */ /* 0x000fc800078e020a */
[----:B------:R-:W-:Y:S01]  /*02e0*/  IMAD.MOV.U32 R10, RZ, RZ, R15 ;  /* 0x000000ffff0a7224 */ /* 0x000fe200078e000f */
[----:B------:R-:W-:Y:S06]  /*02f0*/  @!P1 BRA `(.L_x_13) ;  /* 0x00000004000c9947 */ /* 0x000fec0003800000 */
[----:B------:R-:W-:-:S13]  /*0300*/  FSETP.NAN.AND P0, PT, |R0|, |R0|, PT ;  /* 0x400000000000720b */ /* 0x000fda0003f08200 */
[----:B------:R-:W-:Y:S05]  /*0310*/  @P0 BRA `(.L_x_14) ;  /* 0x0000000400000947 */ /* 0x000fea0003800000 */
[C---:B------:R-:W-:Y:S01]  /*0320*/  FMUL R15, |R0|.reuse, 16777216 ;  /* 0x4b800000000f7820 */ /* 0x040fe20000400200 */
[C---:B------:R-:W-:Y:S01]  /*0330*/  FSETP.GEU.AND P0, PT, |R0|.reuse, 1.175494350822287508e-38, PT ;  /* 0x008000000000780b */ /* 0x040fe20003f0e200 */
[----:B------:R-:W-:Y:S01]  /*0340*/  IMAD.MOV.U32 R21, RZ, RZ, 0x3a2c32e4 ;  /* 0x3a2c32e4ff157424 */ /* 0x000fe200078e00ff */
[----:B------:R-:W-:Y:S02]  /*0350*/  FSETP.NEU.AND P3, PT, R0, RZ, PT ;  /* 0x000000ff0000720b */ /* 0x000fe40003f6d000 */
[----:B------:R-:W-:Y:S02]  /*0360*/  FSEL R15, R15, |R0|, !P0 ;  /* 0x400000000f0f7208 */ /* 0x000fe40004000000 */
[----:B------:R-:W-:-:S03]  /*0370*/  FSEL R19, RZ, -24, P0 ;  /* 0xc1c00000ff137808 */ /* 0x000fc60000000000 */
[----:B------:R-:W-:-:S05]  /*0380*/  VIADD R16, R15, 0xc0cafb0d ;  /* 0xc0cafb0d0f107836 */ /* 0x000fca0000000000 */
[----:B------:R-:W-:-:S04]  /*0390*/  LOP3.LUT R16, R16, 0xff800000, RZ, 0xc0, !PT ;  /* 0xff80000010107812 */ /* 0x000fc800078ec0ff */
[-C--:B------:R-:W-:Y:S02]  /*03a0*/  IADD3 R17, PT, PT, R15, -R16.reuse, RZ ;  /* 0x800000100f117210 */ /* 0x080fe40007ffe0ff */
[----:B------:R-:W-:-:S03]  /*03b0*/  I2FP.F32.S32 R16, R16 ;  /* 0x0000001000107245 */ /* 0x000fc60000201400 */
[C---:B------:R-:W-:Y:S01]  /*03c0*/  FADD R15, R17.reuse, 1 ;  /* 0x3f800000110f7421 */ /* 0x040fe20000000000 */
[----:B------:R-:W-:Y:S01]  /*03d0*/  FADD R22, R17, -1 ;  /* 0xbf80000011167421 */ /* 0x000fe20000000000 */
[----:B------:R-:W-:-:S03]  /*03e0*/  FFMA R20, R16, 1.1920928955078125e-07, R19 ;  /* 0x3400000010147823 */ /* 0x000fc60000000013 */
[----:B------:R-:W-:Y:S01]  /*03f0*/  FADD R18, R22, R22 ;  /* 0x0000001616127221 */ /* 0x000fe20000000000 */
[----:B------:R-:W0:Y:S03]  /*0400*/  MUFU.RCP R15, R15 ;  /* 0x0000000f000f7308 */ /* 0x000e260000001000 */
[----:B0-----:R-:W-:-:S04]  /*0410*/  FMUL R17, R15, R18 ;  /* 0x000000120f117220 */ /* 0x001fc80000400000 */
[----:B------:R-:W-:Y:S01]  /*0420*/  FADD R19, R22, -R17 ;  /* 0x8000001116137221 */ /* 0x000fe20000000000 */
[C---:B------:R-:W-:Y:S01]  /*0430*/  FMUL R18, R17.reuse, R17 ;  /* 0x0000001111127220 */ /* 0x040fe20000400000 */
[----:B------:R-:W-:Y:S02]  /*0440*/  FFMA R16, R17, 1.4426950216293334961, R20 ;  /* 0x3fb8aa3b11107823 */ /* 0x000fe40000000014 */
[----:B------:R-:W-:Y:S01]  /*0450*/  FADD R19, R19, R19 ;  /* 0x0000001313137221 */ /* 0x000fe20000000000 */
[----:B------:R-:W-:Y:S01]  /*0460*/  FFMA R21, R18, R21, 0.0032181653659790754318 ;  /* 0x3b52e7db12157423 */ /* 0x000fe20000000015 */
[----:B------:R-:W-:Y:S02]  /*0470*/  FADD R20, R20, -R16 ;  /* 0x8000001014147221 */ /* 0x000fe40000000000 */
[----:B------:R-:W-:Y:S01]  /*0480*/  FFMA R22, R22, -R17, R19 ;  /* 0x8000001116167223 */ /* 0x000fe20000000013 */
[----:B------:R-:W-:Y:S01]  /*0490*/  FFMA R21, R18, R21, 0.018033718690276145935 ;  /* 0x3c93bb7312157423 */ /* 0x000fe20000000015 */
[----:B------:R-:W-:-:S02]  /*04a0*/  FFMA R19, R17, 1.4426950216293334961, R20 ;  /* 0x3fb8aa3b11137823 */ /* 0x000fc40000000014 */
[----:B------:R-:W-:Y:S01]  /*04b0*/  FMUL R22, R15, R22 ;  /* 0x000000160f167220 */ /* 0x000fe20000400000 */
[----:B------:R-:W-:-:S03]  /*04c0*/  FFMA R21, R18, R21, 0.12022458761930465698 ;  /* 0x3df6384f12157423 */ /* 0x000fc60000000015 */
[----:B------:R-:W-:Y:S01]  /*04d0*/  FFMA R20, R22, 1.4426950216293334961, R19 ;  /* 0x3fb8aa3b16147823 */ /* 0x000fe20000000013 */
[----:B------:R-:W-:-:S03]  /*04e0*/  FMUL R18, R18, R21 ;  /* 0x0000001512127220 */ /* 0x000fc60000400000 */
[----:B------:R-:W-:Y:S01]  /*04f0*/  FFMA R19, R17, 1.9251366722983220825e-08, R20 ;  /* 0x32a55e3411137823 */ /* 0x000fe20000000014 */
[----:B------:R-:W-:-:S04]  /*0500*/  FMUL R15, R18, 3 ;  /* 0x40400000120f7820 */ /* 0x000fc80000400000 */
[----:B------:R-:W-:Y:S01]  /*0510*/  FFMA R15, R22, R15, R19 ;  /* 0x0000000f160f7223 */ /* 0x000fe20000000013 */
[----:B------:R-:W-:-:S03]  /*0520*/  IMAD.MOV.U32 R19, RZ, RZ, 0x391fcb8e ;  /* 0x391fcb8eff137424 */ /* 0x000fc600078e00ff */
[----:B------:R-:W-:-:S04]  /*0530*/  FFMA R17, R17, R18, R15 ;  /* 0x0000001211117223 */ /* 0x000fc8000000000f */
[----:B------:R-:W-:-:S04]  /*0540*/  FADD R20, R16, R17 ;  /* 0x0000001110147221 */ /* 0x000fc80000000000 */
[----:B------:R-:W-:Y:S01]  /*0550*/  FMUL R15, R20, 2 ;  /* 0x40000000140f7820 */ /* 0x000fe20000400000 */
[----:B------:R-:W-:-:S03]  /*0560*/  FADD R16, -R16, R20 ;  /* 0x0000001410107221 */ /* 0x000fc60000000100 */
[----:B------:R-:W0:Y:S01]  /*0570*/  FRND R18, R15 ;  /* 0x0000000f00127307 */ /* 0x000e220000201000 */
[----:B------:R-:W-:Y:S01]  /*0580*/  FADD R17, R17, -R16 ;  /* 0x8000001011117221 */ /* 0x000fe20000000000 */
[----:B------:R-:W-:Y:S01]  /*0590*/  FFMA R20, R20, 2, -R15 ;  /* 0x4000000014147823 */ /* 0x000fe2000000080f */
[C---:B------:R-:W-:Y:S02]  /*05a0*/  FSETP.GT.AND P1, PT, |R15|.reuse, 152, PT ;  /* 0x431800000f00780b */ /* 0x040fe40003f24200 */
[----:B------:R-:W-:Y:S01]  /*05b0*/  FSETP.GEU.AND P2, PT, R15, RZ, PT ;  /* 0x000000ff0f00720b */ /* 0x000fe20003f4e000 */
[----:B------:R-:W-:Y:S02]  /*05c0*/  FFMA R17, R17, 2, R20 ;  /* 0x4000000011117823 */ /* 0x000fe40000000014 */
[----:B------:R-:W1:Y:S01]  /*05d0*/  F2I.NTZ R20, R15 ;  /* 0x0000000f00147305 */ /* 0x000e620000203100 */
[----:B0-----:R-:W-:Y:S01]  /*05e0*/  FADD R16, R15, -R18 ;  /* 0x800000120f107221 */ /* 0x001fe20000000000 */
[----:B------:R-:W-:-:S03]  /*05f0*/  FSETP.GT.AND P0, PT, R18, RZ, PT ;  /* 0x000000ff1200720b */ /* 0x000fc60003f04000 */
[----:B------:R-:W-:-:S04]  /*0600*/  FADD R16, R16, R17 ;  /* 0x0000001110107221 */ /* 0x000fc80000000000 */
[----:B------:R-:W-:-:S04]  /*0610*/  FFMA R17, R16, R19, 0.0013391353422775864601 ;  /* 0x3aaf85ed10117423 */ /* 0x000fc80000000013 */
[----:B------:R-:W-:-:S04]  /*0620*/  FFMA R17, R16, R17, 0.0096188392490148544312 ;  /* 0x3c1d985610117423 */ /* 0x000fc80000000011 */
[----:B------:R-:W-:-:S04]  /*0630*/  FFMA R17, R16, R17, 0.055503588169813156128 ;  /* 0x3d6357bb10117423 */ /* 0x000fc80000000011 */
[----:B------:R-:W-:Y:S01]  /*0640*/  FFMA R19, R16, R17, 0.24022644758224487305 ;  /* 0x3e75fdec10137423 */ /* 0x000fe20000000011 */
[----:B------:R-:W-:Y:S02]  /*0650*/  SEL R17, RZ, 0x83000000, P0 ;  /* 0x83000000ff117807 */ /* 0x000fe40000000000 */
[----:B------:R-:W-:Y:S01]  /*0660*/  FSETP.NEU.AND P0, PT, |R0|, +INF , PT ;  /* 0x7f8000000000780b */ /* 0x000fe20003f0d200 */
[----:B------:R-:W-:Y:S01]  /*0670*/  FFMA R19, R16, R19, 0.69314718246459960938 ;  /* 0x3f31721810137423 */ /* 0x000fe20000000013 */
[----:B-1----:R-:W-:Y:S01]  /*0680*/  LEA R20, R20, -R17, 0x17 ;  /* 0x8000001114147211 */ /* 0x002fe200078eb8ff */
[----:B------:R-:W-:Y:S02]  /*0690*/  VIADD R17, R17, 0x7f000000 ;  /* 0x7f00000011117836 */ /* 0x000fe40000000000 */
[----:B------:R-:W-:Y:S01]  /*06a0*/  FFMA R18, R16, R19, 1 ;  /* 0x3f80000010127423 */ /* 0x000fe20000000013 */
[----:B------:R-:W-:-:S03]  /*06b0*/  FSEL R16, RZ, +INF , !P2 ;  /* 0x7f800000ff107808 */ /* 0x000fc60005000000 */
[----:B------:R-:W-:-:S04]  /*06c0*/  FMUL R17, R17, R18 ;  /* 0x0000001211117220 */ /* 0x000fc80000400000 */
[----:B------:R-:W-:Y:S01]  /*06d0*/  @!P1 FMUL R16, R20, R17 ;  /* 0x0000001114109220 */ /* 0x000fe20000400000 */
[----:B------:R-:W-:Y:S06]  /*06e0*/  @P0 BRA P3, `(.L_x_13) ;  /* 0x0000000000100947 */ /* 0x000fec0001800000 */
[----:B------:R-:W-:-:S05]  /*06f0*/  FADD R0, R0, R0 ;  /* 0x0000000000007221 */ /* 0x000fca0000000000 */
[----:B------:R-:W-:Y:S01]  /*0700*/  LOP3.LUT R16, R0, 0x7fffffff, RZ, 0xc0, !PT ;  /* 0x7fffffff00107812 */ /* 0x000fe200078ec0ff */
[----:B------:R-:W-:Y:S06]  /*0710*/  BRA `(.L_x_13) ;  /* 0x0000000000047947 */ /* 0x000fec0003800000 */
.L_x_14:
[----:B------:R-:W-:-:S07]  /*0720*/  FADD R16, R0, 2 ;  /* 0x4000000000107421 */ /* 0x000fce0000000000 */
.L_x_13:
[----:B------:R-:W-:Y:S05]  /*0730*/  BSYNC.RECONVERGENT B0 ;  /* 0x0000000000007941 */ /* 0x000fea0003800200 */
.L_x_12:
[----:B------:R-:W0:Y:S01]  /*0740*/  LDCU UR4, c[0x0][0x38c] ;  /* 0x00007180ff0477ac */ /* 0x000e220008000800 */
[----:B------:R-:W-:Y:S01]  /*0750*/  IADD3 R7, P0, PT, R6, 0x4, RZ ;  /* 0x0000000406077810 */ /* 0x000fe20007f1e0ff */
[----:B------:R-:W-:Y:S01]  /*0760*/  FADD R0, RZ, R16 ;  /* 0x00000010ff007221 */ /* 0x000fe20000000000 */
[----:B------:R-:W-:Y:S02]  /*0770*/  IMAD.MOV.U32 R6, RZ, RZ, 0x3f800000 ;  /* 0x3f800000ff067424 */ /* 0x000fe400078e00ff */
[----:B------:R-:W-:Y:S01]  /*0780*/  IADD3.X R17, PT, PT, RZ, R3, RZ, P0, !PT ;  /* 0x00000003ff117210 */ /* 0x000fe200007fe4ff */
[----:B0-----:R-:W-:-:S04]  /*0790*/  UIADD3 UR4, UPT, UPT, -UR4, 0x1, URZ ;  /* 0x0000000104047890 */ /* 0x001fc8000fffe1ff */
[----:B------:R-:W-:-:S09]  /*07a0*/  UISETP.NE.AND UP0, UPT, UR4, URZ, UPT ;  /* 0x000000ff0400728c */ /* 0x000fd2000bf05270 */
[----:B------:R-:W-:Y:S05]  /*07b0*/  BRA.U !UP0, `(.L_x_15) ;  /* 0x00000005085c7547 */ /* 0x000fea000b800000 */
[----:B------:R-:W0:Y:S01]  /*07c0*/  LDC.64 R2, c[0x0][0x390] ;  /* 0x0000e400ff027b82 */ /* 0x000e220000000a00 */
[----:B------:R-:W-:Y:S02]  /*07d0*/  IMAD.MOV.U32 R16, RZ, RZ, R7 ;  /* 0x000000ffff107224 */ /* 0x000fe400078e0007 */
[----:B------:R-:W-:-:S07]  /*07e0*/  VIADD R15, R14, 0x1 ;  /* 0x000000010e0f7836 */ /* 0x000fce0000000000 */
.L_x_19:
[----:B0-----:R-:W-:Y:S01]  /*07f0*/  IMAD.WIDE R6, R15, 0x4, R2 ;  /* 0x000000040f067825 */ /* 0x001fe200078e0202 */
[----:B------:R-:W2:Y:S05]  /*0800*/  LDG.E R19, desc[UR8][R16.64] ;  /* 0x0000000810137981 */ /* 0x000eaa000c1e1900 */
[----:B------:R-:W2:Y:S01]  /*0810*/  LDG.E R6, desc[UR8][R6.64] ;  /* 0x0000000806067981 */ /* 0x000ea2000c1e1900 */
[----:B------:R-:W-:Y:S01]  /*0820*/  UIADD3 UR4, UPT, UPT, UR4, 0x1, URZ ;  /* 0x0000000104047890 */ /* 0x000fe2000fffe0ff */
[----:B------:R-:W-:Y:S03]  /*0830*/  BSSY.RECONVERGENT B0, `(.L_x_16) ;  /* 0x0000049000007945 */ /* 0x000fe60003800200 */
[----:B------:R-:W-:Y:S01]  /*0840*/  UISETP.NE.AND UP0, UPT, UR4, URZ, UPT ;  /* 0x000000ff0400728c */ /* 0x000fe2000bf05270 */
[----:B------:R-:W-:Y:S01]  /*0850*/  MOV R21, 0x3f800000 ;  /* 0x3f80000000157802 */ /* 0x000fe20000000f00 */
[----:B--2---:R-:W-:-:S05]  /*0860*/  FADD R18, R6, -R19 ;  /* 0x8000001306127221 */ /* 0x004fca0000000000 */
[----:B------:R-:W-:-:S13]  /*0870*/  FSETP.NEU.AND P0, PT, R18, 1, PT ;  /* 0x3f8000001200780b */ /* 0x000fda0003f0d000 */
[----:B------:R-:W-:Y:S05]  /*0880*/  @!P0 BRA `(.L_x_17) ;  /* 0x00000004000c8947 */ /* 0x000fea0003800000 */
[----:B------:R-:W-:-:S13]  /*0890*/  FSETP.NAN.AND P0, PT, |R18|, |R18|, PT ;  /* 0x400000121200720b */ /* 0x000fda0003f08200 */
[----:B------:R-:W-:Y:S05]  /*08a0*/  @P0 BRA `(.L_x_18) ;  /* 0x0000000400000947 */ /* 0x000fea0003800000 */
[C---:B------:R-:W-:Y:S01]  /*08b0*/  FMUL R7, |R18|.reuse, 16777216 ;  /* 0x4b80000012077820 */ /* 0x040fe20000400200 */
[C---:B------:R-:W-:Y:S01]  /*08c0*/  FSETP.GEU.AND P0, PT, |R18|.reuse, 1.175494350822287508e-38, PT ;  /* 0x008000001200780b */ /* 0x040fe20003f0e200 */
[----:B------:R-:W-:Y:S01]  /*08d0*/  HFMA2 R23, -RZ, RZ, 0.771484375, 0.21533203125 ;  /* 0x3a2c32e4ff177431 */ /* 0x000fe200000001ff */
[----:B------:R-:W-:Y:S02]  /*08e0*/  FSETP.NEU.AND P3, PT, R18, RZ, PT ;  /* 0x000000ff1200720b */ /* 0x000fe40003f6d000 */
[----:B------:R-:W-:-:S05]  /*08f0*/  FSEL R7, R7, |R18|, !P0 ;  /* 0x4000001207077208 */ /* 0x000fca0004000000 */
[----:B------:R-:W-:-:S05]  /*0900*/  VIADD R6, R7, 0xc0cafb0d ;  /* 0xc0cafb0d07067836 */ /* 0x000fca0000000000 */
[----:B------:R-:W-:-:S05]  /*0910*/  LOP3.LUT R20, R6, 0xff800000, RZ, 0xc0, !PT ;  /* 0xff80000006147812 */ /* 0x000fca00078ec0ff */
[----:B------:R-:W-:Y:S01]  /*0920*/  IMAD.IADD R7, R7, 0x1, -R20 ;  /* 0x0000000107077824 */ /* 0x000fe200078e0a14 */
[----:B------:R-:W-:-:S03]  /*0930*/  I2FP.F32.S32 R20, R20 ;  /* 0x0000001400147245 */ /* 0x000fc60000201400 */
[C---:B------:R-:W-:Y:S01]  /*0940*/  FADD R6, R7.reuse, 1 ;  /* 0x3f80000007067421 */ /* 0x040fe20000000000 */
[----:B------:R-:W-:Y:S01]  /*0950*/  FADD R22, R7, -1 ;  /* 0xbf80000007167421 */ /* 0x000fe20000000000 */
[----:B------:R-:W-:-:S03]  /*0960*/  FSEL R7, RZ, -24, P0 ;  /* 0xc1c00000ff077808 */ /* 0x000fc60000000000 */
[----:B------:R-:W-:Y:S01]  /*0970*/  FADD R19, R22, R22 ;  /* 0x0000001616137221 */ /* 0x000fe20000000000 */
[----:B------:R-:W0:Y:S01]  /*0980*/  MUFU.RCP R6, R6 ;  /* 0x0000000600067308 */ /* 0x000e220000001000 */
[----:B------:R-:W-:Y:S02]  /*0990*/  FFMA R24, R20, 1.1920928955078125e-07, R7 ;  /* 0x3400000014187823 */ /* 0x000fe40000000007 */
        /* <DEDUP_REMOVED lines=9> */
[----:B------:R-:W-:Y:S01]  /*0a30*/  FFMA R24, R19, 1.4426950216293334961, R24 ;  /* 0x3fb8aa3b13187823 */ /* 0x000fe20000000018 */
[----:B------:R-:W-:-:S02]  /*0a40*/  IMAD.MOV.U32 R22, RZ, RZ, 0x391fcb8e ;  /* 0x391fcb8eff167424 */ /* 0x000fc400078e00ff */
[----:B------:R-:W-:Y:S01]  /*0a50*/  FMUL R21, R6, R21 ;  /* 0x0000001506157220 */ /* 0x000fe20000400000 */
[----:B------:R-:W-:-:S03]  /*0a60*/  FFMA R23, R20, R23, 0.12022458761930465698 ;  /* 0x3df6384f14177423 */ /* 0x000fc60000000017 */
[----:B------:R-:W-:Y:S01]  /*0a70*/  FFMA R24, R21, 1.4426950216293334961, R24 ;  /* 0x3fb8aa3b15187823 */ /* 0x000fe20000000018 */
[----:B------:R-:W-:-:S03]  /*0a80*/  FMUL R20, R20, R23 ;  /* 0x0000001714147220 */ /* 0x000fc60000400000 */
[----:B------:R-:W-:Y:S01]  /*0a90*/  FFMA R24, R19, 1.9251366722983220825e-08, R24 ;  /* 0x32a55e3413187823 */ /* 0x000fe20000000018 */
[----:B------:R-:W-:-:S04]  /*0aa0*/  FMUL R6, R20, 3 ;  /* 0x4040000014067820 */ /* 0x000fc80000400000 */
[----:B------:R-:W-:-:S04]  /*0ab0*/  FFMA R21, R21, R6, R24 ;  /* 0x0000000615157223 */ /* 0x000fc80000000018 */
        /* <DEDUP_REMOVED lines=9> */
[----:B------:R-:W-:-:S03]  /*0b50*/  FFMA R20, R20, 2, R21 ;  /* 0x4000000014147823 */ /* 0x000fc60000000015 */
[----:B------:R-:W-:Y:S01]  /*0b60*/  FSEL R21, RZ, +INF , !P2 ;  /* 0x7f800000ff157808 */ /* 0x000fe20005000000 */
[----:B0-----:R-:W-:Y:S01]  /*0b70*/  FADD R7, R6, -R19 ;  /* 0x8000001306077221 */ /* 0x001fe20000000000 */
[----:B------:R-:W-:-:S03]  /*0b80*/  FSETP.GT.AND P0, PT, R19, RZ, PT ;  /* 0x000000ff1300720b */ /* 0x000fc60003f04000 */
[----:B------:R-:W-:Y:S01]  /*0b90*/  FADD R7, R7, R20 ;  /* 0x0000001407077221 */ /* 0x000fe20000000000 */
[----:B------:R-:W-:Y:S01]  /*0ba0*/  SEL R19, RZ, 0x83000000, P0 ;  /* 0x83000000ff137807 */ /* 0x000fe20000000000 */
[----:B------:R-:W0:Y:S01]  /*0bb0*/  F2I.NTZ R20, R6 ;  /* 0x0000000600147305 */ /* 0x000e220000203100 */
[----:B------:R-:W-:Y:S01]  /*0bc0*/  FSETP.NEU.AND P0, PT, |R18|, +INF , PT ;  /* 0x7f8000001200780b */ /* 0x000fe20003f0d200 */
[----:B------:R-:W-:-:S04]  /*0bd0*/  FFMA R22, R7, R22, 0.0013391353422775864601 ;  /* 0x3aaf85ed07167423 */ /* 0x000fc80000000016 */
[----:B------:R-:W-:-:S04]  /*0be0*/  FFMA R22, R7, R22, 0.0096188392490148544312 ;  /* 0x3c1d985607167423 */ /* 0x000fc80000000016 */
[----:B------:R-:W-:-:S04]  /*0bf0*/  FFMA R22, R7, R22, 0.055503588169813156128 ;  /* 0x3d6357bb07167423 */ /* 0x000fc80000000016 */
[----:B------:R-:W-:Y:S01]  /*0c00*/  FFMA R22, R7, R22, 0.24022644758224487305 ;  /* 0x3e75fdec07167423 */ /* 0x000fe20000000016 */
[----:B0-----:R-:W-:Y:S01]  /*0c10*/  IMAD R20, R20, 0x800000, -R19 ;  /* 0x0080000014147824 */ /* 0x001fe200078e0a13 */
[----:B------:R-:W-:Y:S02]  /*0c20*/  IADD3 R19, PT, PT, R19, 0x7f000000, RZ ;  /* 0x7f00000013137810 */ /* 0x000fe40007ffe0ff */
[----:B------:R-:W-:-:S04]  /*0c30*/  FFMA R22, R7, R22, 0.69314718246459960938 ;  /* 0x3f31721807167423 */ /* 0x000fc80000000016 */
[----:B------:R-:W-:-:S04]  /*0c40*/  FFMA R22, R7, R22, 1 ;  /* 0x3f80000007167423 */ /* 0x000fc80000000016 */
[----:B------:R-:W-:-:S04]  /*0c50*/  FMUL R19, R19, R22 ;  /* 0x0000001613137220 */ /* 0x000fc80000400000 */
[----:B------:R-:W-:Y:S01]  /*0c60*/  @!P1 FMUL R21, R20, R19 ;  /* 0x0000001314159220 */ /* 0x000fe20000400000 */
[----:B------:R-:W-:Y:S06]  /*0c70*/  @P0 BRA P3, `(.L_x_17) ;  /* 0x0000000000100947 */ /* 0x000fec0001800000 */
[----:B------:R-:W-:-:S05]  /*0c80*/  FADD R18, R18, R18 ;  /* 0x0000001212127221 */ /* 0x000fca0000000000 */
[----:B------:R-:W-:Y:S01]  /*0c90*/  LOP3.LUT R21, R18, 0x7fffffff, RZ, 0xc0, !PT ;  /* 0x7fffffff12157812 */ /* 0x000fe200078ec0ff */
[----:B------:R-:W-:Y:S06]  /*0ca0*/  BRA `(.L_x_17) ;  /* 0x0000000000047947 */ /* 0x000fec0003800000 */
.L_x_18:
[----:B------:R-:W-:-:S07]  /*0cb0*/  FADD R21, R18, 2 ;  /* 0x4000000012157421 */ /* 0x000fce0000000000 */
.L_x_17:
[----:B------:R-:W-:Y:S05]  /*0cc0*/  BSYNC.RECONVERGENT B0 ;  /* 0x0000000000007941 */ /* 0x000fea0003800200 */
.L_x_16:
[----:B------:R-:W-:Y:S01]  /*0cd0*/  IADD3 R16, P0, PT, R16, 0x4, RZ ;  /* 0x0000000410107810 */ /* 0x000fe20007f1e0ff */
[----:B------:R-:W-:Y:S01]  /*0ce0*/  FADD R0, R21, R0 ;  /* 0x0000000015007221 */ /* 0x000fe20000000000 */
[----:B------:R-:W-:-:S03]  /*0cf0*/  VIADD R15, R15, 0x1 ;  /* 0x000000010f0f7836 */ /* 0x000fc60000000000 */
[----:B------:R-:W-:Y:S01]  /*0d00*/  IMAD.X R17, RZ, RZ, R17, P0 ;  /* 0x000000ffff117224 */ /* 0x000fe200000e0611 */
[----:B------:R-:W-:Y:S07]  /*0d10*/  BRA.U UP0, `(.L_x_19) ;  /* 0xfffffff900b47547 */ /* 0x000fee000b83ffff */
[----:B------:R-:W-:-:S07]  /*0d20*/  MOV R6, 0x3f800000 ;  /* 0x3f80000000067802 */ /* 0x000fce0000000f00 */
.L_x_15:
[----:B------:R-:W-:Y:S01]  /*0d30*/  VIADD R2, R0, 0x1800000 ;  /* 0x0180000000027836 */ /* 0x000fe20000000000 */
[----:B------:R-:W-:Y:S04]  /*0d40*/  BSSY.RECONVERGENT B0, `(.L_x_20) ;  /* 0x000000c000007945 */ /* 0x000fe80003800200 */
[----:B------:R-:W-:-:S04]  /*0d50*/  LOP3.LUT R2, R2, 0x7f800000, RZ, 0xc0, !PT ;  /* 0x7f80000002027812 */ /* 0x000fc800078ec0ff */
[----:B------:R-:W-:-:S13]  /*0d60*/  ISETP.GT.U32.AND P0, PT, R2, 0x1ffffff, PT ;  /* 0x01ffffff0200780c */ /* 0x000fda0003f04070 */
[----:B------:R-:W-:Y:S05]  /*0d70*/  @P0 BRA `(.L_x_21) ;  /* 0x0000000000100947 */ /* 0x000fea0003800000 */
[----:B------:R-:W-:-:S07]  /*0d80*/  MOV R16, 0xda0 ;  /* 0x00000da000107802 */ /* 0x000fce0000000f00 */
[----:B------:R-:W-:Y:S05]  /*0d90*/  CALL.REL.NOINC `($__internal_0_$__cuda_sm20_rcp_rn_f32_slowpath) ;  /* 0x0000002400447944 */ /* 0x000fea0003c00000 */
[----:B------:R-:W-:Y:S01]  /*0da0*/  IMAD.MOV.U32 R2, RZ, RZ, R7 ;  /* 0x000000ffff027224 */ /* 0x000fe200078e0007 */
[----:B------:R-:W-:Y:S06]  /*0db0*/  BRA `(.L_x_22) ;  /* 0x0000000000107947 */ /* 0x000fec0003800000 */
.L_x_21:
[----:B------:R-:W0:Y:S02]  /*0dc0*/  MUFU.RCP R3, R0 ;  /* 0x0000000000037308 */ /* 0x000e240000001000 */
[----:B0-----:R-:W-:-:S04]  /*0dd0*/  FFMA R2, R3, R0, -1 ;  /* 0xbf80000003027423 */ /* 0x001fc80000000000 */
[----:B------:R-:W-:-:S04]  /*0de0*/  FADD.FTZ R2, -R2, -RZ ;  /* 0x800000ff02027221 */ /* 0x000fc80000010100 */
[----:B------:R-:W-:-:S07]  /*0df0*/  FFMA R2, R3, R2, R3 ;  /* 0x0000000203027223 */ /* 0x000fce0000000003 */
.L_x_22:
[----:B------:R-:W-:Y:S05]  /*0e00*/  BSYNC.RECONVERGENT B0 ;  /* 0x0000000000007941 */ /* 0x000fea0003800200 */
.L_x_20:
[C---:B------:R-:W-:Y:S01]  /*0e10*/  FMUL R3, |R2|.reuse, 16777216 ;  /* 0x4b80000002037820 */ /* 0x040fe20000400200 */
[----:B------:R-:W-:Y:S01]  /*0e20*/  FSETP.GEU.AND P0, PT, |R2|, 1.175494350822287508e-38, PT ;  /* 0x008000000200780b */ /* 0x000fe20003f0e200 */
[----:B------:R-:W-:Y:S01]  /*0e30*/  IMAD.MOV.U32 R19, RZ, RZ, 0x3a2c32e4 ;  /* 0x3a2c32e4ff137424 */ /* 0x000fe200078e00ff */
[----:B------:R-:W0:Y:S01]  /*0e40*/  LDCU UR4, c[0x0][0x38c] ;  /* 0x00007180ff0477ac */ /* 0x000e220008000800 */
[----:B------:R-:W-:Y:S01]  /*0e50*/  BSSY.RECONVERGENT B0, `(.L_x_23) ;  /* 0x0000051000007945 */ /* 0x000fe20003800200 */
[----:B------:R-:W-:-:S04]  /*0e60*/  FSEL R3, R3, |R2|, !P0 ;  /* 0x4000000203037208 */ /* 0x000fc80004000000 */
[----:B------:R-:W-:-:S04]  /*0e70*/  IADD3 R0, PT, PT, R3, -0x3f3504f3, RZ ;  /* 0xc0cafb0d03007810 */ /* 0x000fc80007ffe0ff */
[----:B------:R-:W-:-:S04]  /*0e80*/  LOP3.LUT R0, R0, 0xff800000, RZ, 0xc0, !PT ;  /* 0xff80000000007812 */ /* 0x000fc800078ec0ff */
[----:B------:R-:W-:Y:S01]  /*0e90*/  I2FP.F32.S32 R16, R0 ;  /* 0x0000000000107245 */ /* 0x000fe20000201400 */
[----:B------:R-:W-:-:S04]  /*0ea0*/  IMAD.IADD R3, R3, 0x1, -R0 ;  /* 0x0000000103037824 */ /* 0x000fc800078e0a00 */
[C---:B------:R-:W-:Y:S01]  /*0eb0*/  FADD R7, R3.reuse, 1 ;  /* 0x3f80000003077421 */ /* 0x040fe20000000000 */
[----:B------:R-:W-:Y:S01]  /*0ec0*/  FADD R17, R3, -1 ;  /* 0xbf80000003117421 */ /* 0x000fe20000000000 */
[----:B------:R-:W-:-:S03]  /*0ed0*/  FSEL R3, RZ, -24, P0 ;  /* 0xc1c00000ff037808 */ /* 0x000fc60000000000 */
[----:B------:R-:W-:Y:S01]  /*0ee0*/  FADD R18, R17, R17 ;  /* 0x0000001111127221 */ /* 0x000fe20000000000 */
[----:B------:R-:W1:Y:S01]  /*0ef0*/  MUFU.RCP R7, R7 ;  /* 0x0000000700077308 */ /* 0x000e620000001000 */
[----:B------:R-:W-:Y:S02]  /*0f00*/  FFMA R15, R16, 1.1920928955078125e-07, R3 ;  /* 0x34000000100f7823 */ /* 0x000fe40000000003 */
[----:B-1----:R-:W-:-:S04]  /*0f10*/  FMUL R0, R7, R18 ;  /* 0x0000001207007220 */ /* 0x002fc80000400000 */
[----:B------:R-:W-:Y:S01]  /*0f20*/  FADD R18, R17, -R0 ;  /* 0x8000000011127221 */ /* 0x000fe20000000000 */
[CC--:B------:R-:W-:Y:S01]  /*0f30*/  FMUL R16, R0.reuse, R0.reuse ;  /* 0x0000000000107220 */ /* 0x0c0fe20000400000 */
[----:B------:R-:W-:Y:S02]  /*0f40*/  FFMA R3, R0, 1.4426950216293334961, R15 ;  /* 0x3fb8aa3b00037823 */ /* 0x000fe4000000000f */
[----:B------:R-:W-:Y:S01]  /*0f50*/  FADD R18, R18, R18 ;  /* 0x0000001212127221 */ /* 0x000fe20000000000 */
[C---:B------:R-:W-:Y:S01]  /*0f60*/  FFMA R19, R16.reuse, R19, 0.0032181653659790754318 ;  /* 0x3b52e7db10137423 */ /* 0x040fe20000000013 */
        /* <DEDUP_REMOVED lines=13> */
[----:B------:R-:W-:Y:S01]  /*1040*/  FMUL R0, R9, R16 ;  /* 0x0000001009007220 */ /* 0x000fe20000400000 */
[----:B------:R-:W-:-:S03]  /*1050*/  FADD R3, -R3, R16 ;  /* 0x0000001003037221 */ /* 0x000fc60000000100 */
[----:B------:R-:W1:Y:S01]  /*1060*/  FRND R7, R0 ;  /* 0x0000000000077307 */ /* 0x000e620000201000 */
[----:B------:R-:W-:Y:S01]  /*1070*/  FADD R18, R18, -R3 ;  /* 0x8000000312127221 */ /* 0x000fe20000000000 */
[C---:B------:R-:W-:Y:S01]  /*1080*/  FFMA R3, R9.reuse, R16, -R0 ;  /* 0x0000001009037223 */ /* 0x040fe20000000800 */
[C---:B------:R-:W-:Y:S02]  /*1090*/  FSETP.GT.AND P1, PT, |R0|.reuse, 152, PT ;  /* 0x431800000000780b */ /* 0x040fe40003f24200 */
[C---:B------:R-:W-:Y:S01]  /*10a0*/  FSETP.GEU.AND P2, PT, R0.reuse, RZ, PT ;  /* 0x000000ff0000720b */ /* 0x040fe20003f4e000 */
[----:B------:R-:W-:Y:S01]  /*10b0*/  FFMA R3, R9, R18, R3 ;  /* 0x0000001209037223 */ /* 0x000fe20000000003 */
[----:B------:R-:W-:Y:S01]  /*10c0*/  HFMA2 R18, -RZ, RZ, 0.64013671875, -15.109375 ;  /* 0x391fcb8eff127431 */ /* 0x000fe200000001ff */
[----:B------:R-:W2:Y:S01]  /*10d0*/  F2I.NTZ R15, R0 ;  /* 0x00000000000f7305 */ /* 0x000ea20000203100 */
[----:B-1----:R-:W-:Y:S01]  /*10e0*/  FADD R16, R0, -R7 ;  /* 0x8000000700107221 */ /* 0x002fe20000000000 */
[----:B------:R-:W-:-:S03]  /*10f0*/  FSETP.GT.AND P0, PT, R7, RZ, PT ;  /* 0x000000ff0700720b */ /* 0x000fc60003f04000 */
[----:B------:R-:W-:-:S04]  /*1100*/  FADD R3, R3, R16 ;  /* 0x0000001003037221 */ /* 0x000fc80000000000 */
[C---:B------:R-:W-:Y:S01]  /*1110*/  FFMA R16, R3.reuse, R18, 0.0013391353422775864601 ;  /* 0x3aaf85ed03107423 */ /* 0x040fe20000000012 */
[----:B------:R-:W-:Y:S02]  /*1120*/  SEL R18, RZ, 0x83000000, P0 ;  /* 0x83000000ff127807 */ /* 0x000fe40000000000 */
[----:B------:R-:W-:Y:S01]  /*1130*/  FSETP.NEU.AND P0, PT, R2, 1, PT ;  /* 0x3f8000000200780b */ /* 0x000fe20003f0d000 */
[----:B------:R-:W-:-:S03]  /*1140*/  FFMA R16, R3, R16, 0.0096188392490148544312 ;  /* 0x3c1d985603107423 */ /* 0x000fc60000000010 */
[----:B0-----:R-:W-:Y:S01]  /*1150*/  ISETP.EQ.OR P0, PT, RZ, UR4, !P0 ;  /* 0x00000004ff007c0c */ /* 0x001fe2000c702670 */
[----:B------:R-:W-:-:S04]  /*1160*/  FFMA R16, R3, R16, 0.055503588169813156128 ;  /* 0x3d6357bb03107423 */ /* 0x000fc80000000010 */
[----:B------:R-:W-:-:S04]  /*1170*/  FFMA R16, R3, R16, 0.24022644758224487305 ;  /* 0x3e75fdec03107423 */ /* 0x000fc80000000010 */
[----:B------:R-:W-:-:S04]  /*1180*/  FFMA R16, R3, R16, 0.69314718246459960938 ;  /* 0x3f31721803107423 */ /* 0x000fc80000000010 */
[----:B------:R-:W-:Y:S01]  /*1190*/  FFMA R16, R3, R16, 1 ;  /* 0x3f80000003107423 */ /* 0x000fe20000000010 */
[----:B------:R-:W-:Y:S02]  /*11a0*/  VIADD R3, R18, 0x7f000000 ;  /* 0x7f00000012037836 */ /* 0x000fe40000000000 */
[----:B--2---:R-:W-:Y:S02]  /*11b0*/  IMAD R18, R15, 0x800000, -R18 ;  /* 0x008000000f127824 */ /* 0x004fe400078e0a12 */
[----:B------:R-:W-:-:S04]  /*11c0*/  FMUL R3, R16, R3 ;  /* 0x0000000310037220 */ /* 0x000fc80000400000 */
[----:B------:R-:W-:Y:S01]  /*11d0*/  FMUL R3, R3, R18 ;  /* 0x0000001203037220 */ /* 0x000fe20000400000 */
[----:B------:R-:W-:Y:S01]  /*11e0*/  @P1 FSEL R3, RZ, +INF , !P2 ;  /* 0x7f800000ff031808 */ /* 0x000fe20005000000 */
[----:B------:R-:W-:Y:S06]  /*11f0*/  @P0 BRA `(.L_x_24) ;  /* 0x0000000000580947 */ /* 0x000fec0003800000 */
[----:B------:R-:W-:-:S04]  /*1200*/  FSETP.NAN.AND P0, PT, |R9|, |R9|, PT ;  /* 0x400000090900720b */ /* 0x000fc80003f08200 */
[----:B------:R-:W-:-:S13]  /*1210*/  FSETP.NAN.OR P0, PT, |R2|, |R2|, P0 ;  /* 0x400000020200720b */ /* 0x000fda0000708600 */
[----:B------:R-:W-:Y:S05]  /*1220*/  @P0 BRA `(.L_x_25) ;  /* 0x0000000000480947 */ /* 0x000fea0003800000 */
[----:B------:R-:W-:-:S04]  /*1230*/  FSETP.NEU.AND P0, PT, |R2|, +INF , PT ;  /* 0x7f8000000200780b */ /* 0x000fc80003f0d200 */
[----:B------:R-:W-:-:S13]  /*1240*/  FSETP.EQ.OR P0, PT, R2, RZ, !P0 ;  /* 0x000000ff0200720b */ /* 0x000fda0004702400 */
[----:B------:R-:W-:Y:S05]  /*1250*/  @P0 BRA `(.L_x_26) ;  /* 0x0000000000240947 */ /* 0x000fea0003800000 */
[----:B------:R-:W-:Y:S02]  /*1260*/  FSETP.NEU.AND P0, PT, |R9|, +INF , PT ;  /* 0x7f8000000900780b */ /* 0x000fe40003f0d200 */
[----:B------:R-:W-:-:S13]  /*1270*/  FSETP.EQ.AND P1, PT, R2, -1, PT ;  /* 0xbf8000000200780b */ /* 0x000fda0003f22000 */
[----:B------:R-:W-:Y:S05]  /*1280*/  @!P0 BRA P1, `(.L_x_24) ;  /* 0x0000000000348947 */ /* 0x000fea0000800000 */
[----:B------:R-:W-:Y:S02]  /*1290*/  FSETP.GEU.AND P0, PT, R2, RZ, PT ;  /* 0x000000ff0200720b */ /* 0x000fe40003f0e000 */
[----:B------:R-:W-:-:S11]  /*12a0*/  MOV R6, R3 ;  /* 0x0000000300067202 */ /* 0x000fd60000000f00 */
[----:B------:R-:W-:Y:S05]  /*12b0*/  @P0 BRA `(.L_x_24) ;  /* 0x0000000000280947 */ /* 0x000fea0003800000 */
[----:B------:R-:W-:-:S04]  /*12c0*/  FSETP.NEU.AND P0, PT, |R12|, 1, PT ;  /* 0x3f8000000c00780b */ /* 0x000fc80003f0d200 */
[----:B------:R-:W-:Y:S01]  /*12d0*/  FSEL R6, R3, -R3, P0 ;  /* 0x8000000303067208 */ /* 0x000fe20000000000 */
[----:B------:R-:W-:Y:S08]  /*12e0*/  BRA `(.L_x_24) ;  /* 0x00000000001c7947 */ /* 0x000ff00003800000 */
.L_x_26:
[----:B------:R-:W-:Y:S01]  /*12f0*/  ISETP.LE.AND P0, PT, RZ, UR4, PT ;  /* 0x00000004ff007c0c */ /* 0x000fe2000bf03270 */
[----:B------:R-:W-:Y:S01]  /*1300*/  FADD R6, R2, R2 ;  /* 0x0000000202067221 */ /* 0x000fe20000000000 */
[----:B------:R-:W-:-:S11]  /*1310*/  FSETP.NEU.AND P1, PT, |R12|, 1, PT ;  /* 0x3f8000000c00780b */ /* 0x000fd60003f2d200 */
[----:B------:R-:W-:-:S04]  /*1320*/  @!P0 LOP3.LUT R6, R6, 0x7f800000, RZ, 0x3c, !PT ;  /* 0x7f80000006068812 */ /* 0x000fc800078e3cff */
[----:B------:R-:W-:Y:S01]  /*1330*/  @P1 LOP3.LUT R6, R6, 0x7fffffff, RZ, 0xc0, !PT ;  /* 0x7fffffff06061812 */ /* 0x000fe200078ec0ff */
[----:B------:R-:W-:Y:S06]  /*1340*/  BRA `(.L_x_24) ;  /* 0x0000000000047947 */ /* 0x000fec0003800000 */
.L_x_25:
[----:B------:R-:W-:-:S07]  /*1350*/  FADD R6, R9, R2 ;  /* 0x0000000209067221 */ /* 0x000fce0000000000 */
.L_x_24:
[----:B------:R-:W-:Y:S05]  /*1360*/  BSYNC.RECONVERGENT B0 ;  /* 0x0000000000007941 */ /* 0x000fea0003800200 */
.L_x_23:
[----:B------:R-:W0:Y:S01]  /*1370*/  LDCU UR4, c[0x0][0x388] ;  /* 0x00007100ff0477ac */ /* 0x000e220008000800 */
[----:B------:R-:W-:Y:S01]  /*1380*/  ISETP.NE.AND P0, PT, R4, R13, PT ;  /* 0x0000000d0400720c */ /* 0x000fe20003f05270 */
[----:B------:R-:W-:Y:S01]  /*1390*/  VIADD R13, R13, 0x1 ;  /* 0x000000010d0d7836 */ /* 0x000fe20000000000 */
[----:B------:R-:W-:Y:S02]  /*13a0*/  ISETP.NE.AND P1, PT, R8, R11, PT ;  /* 0x0000000b0800720c */ /* 0x000fe40003f25270 */
[----:B------:R-:W-:Y:S02]  /*13b0*/  FSEL R3, RZ, 1, !P0 ;  /* 0x3f800000ff037808 */ /* 0x000fe40004000000 */
[----:B------:R-:W-:-:S03]  /*13c0*/  FSEL R0, RZ, 1, P1 ;  /* 0x3f800000ff007808 */ /* 0x000fc60000800000 */
[----:B------:R-:W-:-:S04]  /*13d0*/  FMUL R3, R3, R6 ;  /* 0x0000000603037220 */ /* 0x000fc80000400000 */
[----:B------:R-:W-:Y:S01]  /*13e0*/  FFMA R5, R0, R3, R5 ;  /* 0x0000000300057223 */ /* 0x000fe20000000005 */
[----:B0-----:R-:W-:-:S13]  /*13f0*/  ISETP.NE.AND P0, PT, R13, UR4, PT ;  /* 0x000000040d007c0c */ /* 0x001fda000bf05270 */
[----:B------:R-:W-:Y:S05]  /*1400*/  @!P0 BRA `(.L_x_27) ;  /* 0x0000001400b08947 */ /* 0x000fea0003800000 */
[----:B------:R-:W-:Y:S05]  /*1410*/  BRA `(.L_x_28) ;  /* 0xffffffec00687947 */ /* 0x000fea000383ffff */
.L_x_11:
[----:B------:R-:W-:-:S09]  /*1420*/  UISETP.NE.AND UP0, UPT, UR5, URZ, UPT ;  /* 0x000000ff0500728c */ /* 0x000fd2000bf05270 */
[----:B------:R-:W-:Y:S05]  /*1430*/  BRA.U UP0, `(.L_x_29) ;  /* 0x0000000900587547 */ /* 0x000fea000b800000 */
[----:B------:R-:W-:Y:S01]  /*1440*/  UISETP.GE.U32.AND UP0, UPT, UR4, 0x8, UPT ;  /* 0x000000080400788c */ /* 0x000fe2000bf06070 */
[----:B------:R-:W-:Y:S01]  /*1450*/  HFMA2 R10, -RZ, RZ, 0, 0 ;  /* 0x00000000ff0a7431 */ /* 0x000fe200000001ff */
[----:B------:R-:W-:Y:S01]  /*1460*/  ULOP3.LUT UR5, UR4, 0x7, URZ, 0xc0, !UPT ;  /* 0x0000000704057892 */ /* 0x000fe2000f8ec0ff */
[----:B------:R-:W-:Y:S02]  /*1470*/  IMAD.MOV.U32 R5, RZ, RZ, RZ ;  /* 0x000000ffff057224 */ /* 0x000fe400078e00ff */
[----:B------:R-:W-:Y:S01]  /*1480*/  IMAD.MOV.U32 R7, RZ, RZ, RZ ;  /* 0x000000ffff077224 */ /* 0x000fe200078e00ff */
[----:B------:R-:W-:-:S03]  /*1490*/  UISETP.NE.AND UP1, UPT, UR5, URZ, UPT ;  /* 0x000000ff0500728c */ /* 0x000fc6000bf25270 */
[----:B------:R-:W-:Y:S08]  /*14a0*/  BRA.U !UP0, `(.L_x_30) ;  /* 0x0000000508207547 */ /* 0x000ff0000b800000 */
[----:B------:R-:W-:Y:S01]  /*14b0*/  ULOP3.LUT UR6, UR4, 0x7ffffff8, URZ, 0xc0, !UPT ;  /* 0x7ffffff804067892 */ /* 0x000fe2000f8ec0ff */
[----:B------:R-:W-:Y:S01]  /*14c0*/  IMAD.MOV.U32 R5, RZ, RZ, RZ ;  /* 0x000000ffff057224 */ /* 0x000fe200078e00ff */
[----:B------:R-:W-:Y:S01]  /*14d0*/  MOV R10, RZ ;  /* 0x000000ff000a7202 */ /* 0x000fe20000000f00 */
[----:B------:R-:W-:-:S03]  /*14e0*/  IMAD.MOV.U32 R9, RZ, RZ, RZ ;  /* 0x000000ffff097224 */ /* 0x000fc600078e00ff */
[----:B------:R-:W-:-:S07]  /*14f0*/  IMAD.U32 R7, RZ, RZ, UR6 ;  /* 0x00000006ff077e24 */ /* 0x000fce000f8e00ff */
.L_x_31:
[----:B------:R-:W-:-:S05]  /*1500*/  IMAD.WIDE.U32 R14, R9, 0x4, R2 ;  /* 0x00000004090e7825 */ /* 0x000fca00078e0002 */
[----:B------:R-:W2:Y:S04]  /*1510*/  LDG.E R19, desc[UR8][R14.64] ;  /* 0x000000080e137981 */ /* 0x000ea8000c1e1900 */
[----:B------:R-:W3:Y:S04]  /*1520*/  LDG.E R21, desc[UR8][R14.64+0x4] ;  /* 0x000004080e157981 */ /* 0x000ee8000c1e1900 */
[----:B------:R-:W4:Y:S04]  /*1530*/  LDG.E R23, desc[UR8][R14.64+0x8] ;  /* 0x000008080e177981 */ /* 0x000f28000c1e1900 */
[----:B------:R-:W4:Y:S04]  /*1540*/  LDG.E R25, desc[UR8][R14.64+0xc] ;  /* 0x00000c080e197981 */ /* 0x000f28000c1e1900 */
[----:B------:R-:W4:Y:S04]  /*1550*/  LDG.E R27, desc[UR8][R14.64+0x10] ;  /* 0x000010080e1b7981 */ /* 0x000f28000c1e1900 */
[----:B------:R-:W4:Y:S04]  /*1560*/  LDG.E R13, desc[UR8][R14.64+0x14] ;  /* 0x000014080e0d7981 */ /* 0x000f28000c1e1900 */
[----:B------:R-:W4:Y:S04]  /*1570*/  LDG.E R11, desc[UR8][R14.64+0x18] ;  /* 0x000018080e0b7981 */ /* 0x000f28000c1e1900 */
[----:B------:R0:W4:Y:S01]  /*1580*/  LDG.E R17, desc[UR8][R14.64+0x1c] ;  /* 0x00001c080e117981 */ /* 0x000122000c1e1900 */
[----:B------:R-:W-:Y:S01]  /*1590*/  IADD3 R0, PT, PT, R10, 0x1, RZ ;  /* 0x000000010a007810 */ /* 0x000fe20007ffe0ff */
[C---:B0-----:R-:W-:Y:S01]  /*15a0*/  VIADD R15, R9.reuse, 0x2 ;  /* 0x00000002090f7836 */ /* 0x041fe20000000000 */
[C---:B--2--5:R-:W-:Y:S01]  /*15b0*/  ISETP.NE.AND P2, PT, R8.reuse, R19, PT ;  /* 0x000000130800720c */ /* 0x064fe20003f45270 */
[----:B------:R-:W-:Y:S01]  /*15c0*/  VIADD R19, R9, 0x3 ;  /* 0x0000000309137836 */ /* 0x000fe20000000000 */
[----:B---3--:R-:W-:-:S02]  /*15d0*/  ISETP.NE.AND P0, PT, R8, R21, PT ;  /* 0x000000150800720c */ /* 0x008fc40003f05270 */
[----:B------:R-:W-:-:S04]  /*15e0*/  ISETP.NE.AND P1, PT, R4, R9, !P2 ;  /* 0x000000090400720c */ /* 0x000fc80005725270 */
[----:B------:R-:W-:Y:S02]  /*15f0*/  FSEL R6, RZ, 1, !P1 ;  /* 0x3f800000ff067808 */ /* 0x000fe40004800000 */
[----:B----4-:R-:W-:-:S03]  /*1600*/  ISETP.NE.AND P3, PT, R8, R25, PT ;  /* 0x000000190800720c */ /* 0x010fc60003f65270 */
[----:B------:R-:W-:Y:S01]  /*1610*/  @P2 IMAD.MOV R0, RZ, RZ, R10 ;  /* 0x000000ffff002224 */ /* 0x000fe200078e020a */
[----:B------:R-:W-:Y:S01]  /*1620*/  ISETP.NE.AND P2, PT, R8, R23, PT ;  /* 0x000000170800720c */ /* 0x000fe20003f45270 */
[----:B------:R-:W-:Y:S01]  /*1630*/  FADD R6, R6, R5 ;  /* 0x0000000506067221 */ /* 0x000fe20000000000 */
[----:B------:R-:W-:Y:S02]  /*1640*/  IADD3 R5, PT, PT, R9, 0x1, RZ ;  /* 0x0000000109057810 */ /* 0x000fe40007ffe0ff */
[----:B------:R-:W-:Y:S01]  /*1650*/  IADD3 R10, PT, PT, R0, 0x1, RZ ;  /* 0x00000001000a7810 */ /* 0x000fe20007ffe0ff */
[----:B------:R-:W-:Y:S01]  /*1660*/  @P0 IMAD.MOV R10, RZ, RZ, R0 ;  /* 0x000000ffff0a0224 */ /* 0x000fe200078e0200 */
[C---:B------:R-:W-:Y:S02]  /*1670*/  ISETP.NE.AND P0, PT, R4.reuse, R5, !P0 ;  /* 0x000000050400720c */ /* 0x040fe40004705270 */
[----:B------:R-:W-:Y:S02]  /*1680*/  ISETP.NE.AND P1, PT, R4, R15, !P2 ;  /* 0x0000000f0400720c */ /* 0x000fe40005725270 */
[----:B------:R-:W-:-:S02]  /*1690*/  FSEL R5, RZ, 1, !P0 ;  /* 0x3f800000ff057808 */ /* 0x000fc40004000000 */
[----:B------:R-:W-:Y:S02]  /*16a0*/  IADD3 R12, PT, PT, R10, 0x1, RZ ;  /* 0x000000010a0c7810 */ /* 0x000fe40007ffe0ff */
[----:B------:R-:W-:Y:S01]  /*16b0*/  ISETP.NE.AND P4, PT, R8, R27, PT ;  /* 0x0000001b0800720c */ /* 0x000fe20003f85270 */
[----:B------:R-:W-:Y:S01]  /*16c0*/  FADD R5, R6, R5 ;  /* 0x0000000506057221 */ /* 0x000fe20000000000 */
[----:B------:R-:W-:Y:S02]  /*16d0*/  @P2 IADD3 R12, PT, PT, R10, RZ, RZ ;  /* 0x000000ff0a0c2210 */ /* 0x000fe40007ffe0ff */
[----:B------:R-:W-:Y:S02]  /*16e0*/  IADD3 R15, PT, PT, R9, 0x4, RZ ;  /* 0x00000004090f7810 */ /* 0x000fe40007ffe0ff */
[----:B------:R-:W-:Y:S01]  /*16f0*/  ISETP.NE.AND P2, PT, R4, R19, !P3 ;  /* 0x000000130400720c */ /* 0x000fe20005f45270 */
[----:B------:R-:W-:Y:S01]  /*1700*/  VIADD R10, R12, 0x1 ;  /* 0x000000010c0a7836 */ /* 0x000fe20000000000 */
[----:B------:R-:W-:Y:S01]  /*1710*/  FSEL R0, RZ, 1, !P1 ;  /* 0x3f800000ff007808 */ /* 0x000fe20004800000 */
[----:B------:R-:W-:Y:S01]  /*1720*/  @P3 IMAD.MOV R10, RZ, RZ, R12 ;  /* 0x000000ffff0a3224 */ /* 0x000fe200078e020c */
[----:B------:R-:W-:-:S02]  /*1730*/  ISETP.NE.AND P0, PT, R4, R15, !P4 ;  /* 0x0000000f0400720c */ /* 0x000fc40006705270 */
[----:B------:R-:W-:Y:S01]  /*1740*/  FSEL R15, RZ, 1, !P2 ;  /* 0x3f800000ff0f7808 */ /* 0x000fe20005000000 */
[----:B------:R-:W-:Y:S01]  /*1750*/  FADD R0, R5, R0 ;  /* 0x0000000005007221 */ /* 0x000fe20000000000 */
[----:B------:R-:W-:Y:S01]  /*1760*/  ISETP.NE.AND P1, PT, R8, R13, PT ;  /* 0x0000000d0800720c */ /* 0x000fe20003f25270 */
[C---:B------:R-:W-:Y:S01]  /*1770*/  VIADD R13, R9.reuse, 0x5 ;  /* 0x00000005090d7836 */ /* 0x040fe20000000000 */
[----:B------:R-:W-:Y:S01]  /*1780*/  FSEL R5, RZ, 1, !P0 ;  /* 0x3f800000ff057808 */ /* 0x000fe20004000000 */
[----:B------:R-:W-:Y:S01]  /*1790*/  FADD R0, R0, R15 ;  /* 0x0000000f00007221 */ /* 0x000fe20000000000 */
[C---:B------:R-:W-:Y:S02]  /*17a0*/  IADD3 R6, PT, PT, R10.reuse, 0x1, RZ ;  /* 0x000000010a067810 */ /* 0x040fe40007ffe0ff */
[----:B------:R-:W-:Y:S01]  /*17b0*/  @P4 IADD3 R6, PT, PT, R10, RZ, RZ ;  /* 0x000000ff0a064210 */ /* 0x000fe20007ffe0ff */
[----:B------:R-:W-:Y:S01]  /*17c0*/  FADD R0, R0, R5 ;  /* 0x0000000500007221 */ /* 0x000fe20000000000 */
[----:B------:R-:W-:Y:S01]  /*17d0*/  ISETP.NE.AND P2, PT, R8, R11, PT ;  /* 0x0000000b0800720c */ /* 0x000fe20003f45270 */
[C---:B------:R-:W-:Y:S01]  /*17e0*/  VIADD R11, R9.reuse, 0x7 ;  /* 0x00000007090b7836 */ /* 0x040fe20000000000 */
[----:B------:R-:W-:Y:S01]  /*17f0*/  IADD3 R5, PT, PT, R9, 0x6, RZ ;  /* 0x0000000609057810 */ /* 0x000fe20007ffe0ff */
[----:B------:R-:W-:Y:S01]  /*1800*/  VIADD R10, R6, 0x1 ;  /* 0x00000001060a7836 */ /* 0x000fe20000000000 */
[----:B------:R-:W-:-:S02]  /*1810*/  ISETP.NE.AND P0, PT, R4, R13, !P1 ;  /* 0x0000000d0400720c */ /* 0x000fc40004f05270 */
[----:B------:R-:W-:Y:S02]  /*1820*/  ISETP.NE.AND P3, PT, R8, R17, PT ;  /* 0x000000110800720c */ /* 0x000fe40003f65270 */
[----:B------:R-:W-:Y:S02]  /*1830*/  @P1 IADD3 R10, PT, PT, R6, RZ, RZ ;  /* 0x000000ff060a1210 */ /* 0x000fe40007ffe0ff */
[----:B------:R-:W-:Y:S02]  /*1840*/  ISETP.NE.AND P1, PT, R4, R5, !P2 ;  /* 0x000000050400720c */ /* 0x000fe40005725270 */
[----:B------:R-:W-:Y:S01]  /*1850*/  FSEL R5, RZ, 1, !P0 ;  /* 0x3f800000ff057808 */ /* 0x000fe20004000000 */
[----:B------:R-:W-:Y:S01]  /*1860*/  VIADD R6, R10, 0x1 ;  /* 0x000000010a067836 */ /* 0x000fe20000000000 */
[----:B------:R-:W-:Y:S01]  /*1870*/  ISETP.NE.AND P0, PT, R4, R11, !P3 ;  /* 0x0000000b0400720c */ /* 0x000fe20005f05270 */
[----:B------:R-:W-:Y:S01]  /*1880*/  @P2 IMAD.MOV R6, RZ, RZ, R10 ;  /* 0x000000ffff062224 */ /* 0x000fe200078e020a */
[----:B------:R-:W-:Y:S01]  /*1890*/  IADD3 R9, PT, PT, R9, 0x8, RZ ;  /* 0x0000000809097810 */ /* 0x000fe20007ffe0ff */
[----:B------:R-:W-:Y:S01]  /*18a0*/  FADD R0, R0, R5 ;  /* 0x0000000500007221 */ /* 0x000fe20000000000 */
[----:B------:R-:W-:-:S02]  /*18b0*/  FSEL R5, RZ, 1, !P0 ;  /* 0x3f800000ff057808 */ /* 0x000fc40004000000 */
[----:B------:R-:W-:Y:S02]  /*18c0*/  ISETP.NE.AND P0, PT, R9, R7, PT ;  /* 0x000000070900720c */ /* 0x000fe40003f05270 */
[----:B------:R-:W-:Y:S02]  /*18d0*/  FSEL R11, RZ, 1, !P1 ;  /* 0x3f800000ff0b7808 */ /* 0x000fe40004800000 */
[----:B------:R-:W-:Y:S01]  /*18e0*/  IADD3 R10, PT, PT, R6, 0x1, RZ ;  /* 0x00000001060a7810 */ /* 0x000fe20007ffe0ff */
[----:B------:R-:W-:Y:S02]  /*18f0*/  @P3 IMAD.MOV R10, RZ, RZ, R6 ;  /* 0x000000ffff0a3224 */ /* 0x000fe400078e0206 */
[----:B------:R-:W-:-:S04]  /*1900*/  FADD R0, R0, R11 ;  /* 0x0000000b00007221 */ /* 0x000fc80000000000 */
[----:B------:R-:W-:Y:S02]  /*1910*/  FADD R5, R0, R5 ;  /* 0x0000000500057221 */ /* 0x000fe40000000000 */
[----:B------:R-:W-:Y:S05]  /*1920*/  @P0 BRA `(.L_x_31) ;  /* 0xfffffff800f40947 */ /* 0x000fea000383ffff */
.L_x_30:
[----:B------:R-:W-:Y:S05]  /*1930*/  BRA.U !UP1, `(.L_x_27) ;  /* 0x0000001109647547 */ /* 0x000fea000b800000 */
[----:B------:R-:W-:Y:S02]  /*1940*/  UISETP.GE.U32.AND UP0, UPT, UR5, 0x4, UPT ;  /* 0x000000040500788c */ /* 0x000fe4000bf06070 */
[----:B------:R-:W-:-:S04]  /*1950*/  ULOP3.LUT UR6, UR4, 0x3, URZ, 0xc0, !UPT ;  /* 0x0000000304067892 */ /* 0x000fc8000f8ec0ff */
[----:B------:R-:W-:-:S03]  /*1960*/  UISETP.NE.AND UP1, UPT, UR6, URZ, UPT ;  /* 0x000000ff0600728c */ /* 0x000fc6000bf25270 */
[----:B------:R-:W-:Y:S08]  /*1970*/  BRA.U !UP0, `(.L_x_32) ;  /* 0x0000000108847547 */ /* 0x000ff0000b800000 */
[----:B------:R-:W-:-:S05]  /*1980*/  IMAD.WIDE.U32 R12, R7, 0x4, R2 ;  /* 0x00000004070c7825 */ /* 0x000fca00078e0002 */
[----:B------:R-:W2:Y:S04]  /*1990*/  LDG.E R9, desc[UR8][R12.64] ;  /* 0x000000080c097981 */ /* 0x000ea8000c1e1900 */
[----:B------:R-:W3:Y:S04]  /*19a0*/  LDG.E R11, desc[UR8][R12.64+0x4] ;  /* 0x000004080c0b7981 */ /* 0x000ee8000c1e1900 */
[----:B------:R-:W4:Y:S04]  /*19b0*/  LDG.E R15, desc[UR8][R12.64+0x8] ;  /* 0x000008080c0f7981 */ /* 0x000f28000c1e1900 */
[----:B------:R0:W4:Y:S01]  /*19c0*/  LDG.E R17, desc[UR8][R12.64+0xc] ;  /* 0x00000c080c117981 */ /* 0x000122000c1e1900 */
[----:B------:R-:W-:-:S02]  /*19d0*/  IADD3 R0, PT, PT, R10, 0x1, RZ ;  /* 0x000000010a007810 */ /* 0x000fc40007ffe0ff */
[C---:B--2--5:R-:W-:Y:S02]  /*19e0*/  ISETP.NE.AND P0, PT, R8.reuse, R9, PT ;  /* 0x000000090800720c */ /* 0x064fe40003f05270 */
[C---:B------:R-:W-:Y:S02]  /*19f0*/  IADD3 R9, PT, PT, R7.reuse, 0x1, RZ ;  /* 0x0000000107097810 */ /* 0x040fe40007ffe0ff */
[C---:B---3--:R-:W-:Y:S02]  /*1a00*/  ISETP.NE.AND P3, PT, R8.reuse, R11, PT ;  /* 0x0000000b0800720c */ /* 0x048fe40003f65270 */
[----:B------:R-:W-:Y:S02]  /*1a10*/  IADD3 R11, PT, PT, R7, 0x2, RZ ;  /* 0x00000002070b7810 */ /* 0x000fe40007ffe0ff */
[----:B----4-:R-:W-:Y:S02]  /*1a20*/  ISETP.NE.AND P1, PT, R8, R15, PT ;  /* 0x0000000f0800720c */ /* 0x010fe40003f25270 */
[----:B------:R-:W-:-:S03]  /*1a30*/  ISETP.NE.AND P2, PT, R4, R9, !P3 ;  /* 0x000000090400720c */ /* 0x000fc60005f45270 */
[----:B------:R-:W-:Y:S01]  /*1a40*/  @P0 IMAD.MOV R0, RZ, RZ, R10 ;  /* 0x000000ffff000224 */ /* 0x000fe200078e020a */
[----:B------:R-:W-:Y:S02]  /*1a50*/  ISETP.NE.AND P0, PT, R4, R7, !P0 ;  /* 0x000000070400720c */ /* 0x000fe40004705270 */
[----:B------:R-:W-:Y:S01]  /*1a60*/  FSEL R9, RZ, 1, !P2 ;  /* 0x3f800000ff097808 */ /* 0x000fe20005000000 */
[----:B------:R-:W-:Y:S02]  /*1a70*/  VIADD R6, R0, 0x1 ;  /* 0x0000000100067836 */ /* 0x000fe40000000000 */
[----:B------:R-:W-:Y:S01]  /*1a80*/  @P3 IMAD.MOV R6, RZ, RZ, R0 ;  /* 0x000000ffff063224 */ /* 0x000fe200078e0200 */
[----:B------:R-:W-:Y:S02]  /*1a90*/  FSEL R0, RZ, 1, !P0 ;  /* 0x3f800000ff007808 */ /* 0x000fe40004000000 */
[----:B------:R-:W-:Y:S01]  /*1aa0*/  ISETP.NE.AND P0, PT, R4, R11, !P1 ;  /* 0x0000000b0400720c */ /* 0x000fe20004f05270 */
[----:B0-----:R-:W-:Y:S01]  /*1ab0*/  VIADD R12, R6, 0x1 ;  /* 0x00000001060c7836 */ /* 0x001fe20000000000 */
[----:B------:R-:W-:Y:S01]  /*1ac0*/  ISETP.NE.AND P3, PT, R8, R17, PT ;  /* 0x000000110800720c */ /* 0x000fe20003f65270 */
[----:B------:R-:W-:Y:S01]  /*1ad0*/  FADD R0, R5, R0 ;  /* 0x0000000005007221 */ /* 0x000fe20000000000 */
[----:B------:R-:W-:-:S02]  /*1ae0*/  IADD3 R11, PT, PT, R7, 0x3, RZ ;  /* 0x00000003070b7810 */ /* 0x000fc40007ffe0ff */
[----:B------:R-:W-:Y:S01]  /*1af0*/  FSEL R5, RZ, 1, !P0 ;  /* 0x3f800000ff057808 */ /* 0x000fe20004000000 */
[----:B------:R-:W-:Y:S01]  /*1b00*/  FADD R0, R0, R9 ;  /* 0x0000000900007221 */ /* 0x000fe20000000000 */
[----:B------:R-:W-:Y:S02]  /*1b10*/  ISETP.NE.AND P2, PT, R4, R11, !P3 ;  /* 0x0000000b0400720c */ /* 0x000fe40005f45270 */
[----:B------:R-:W-:Y:S01]  /*1b20*/  @P1 IADD3 R12, PT, PT, R6, RZ, RZ ;  /* 0x000000ff060c1210 */ /* 0x000fe20007ffe0ff */
[----:B------:R-:W-:Y:S01]  /*1b30*/  FADD R5, R0, R5 ;  /* 0x0000000500057221 */ /* 0x000fe20000000000 */
[----:B------:R-:W-:Y:S02]  /*1b40*/  FSEL R6, RZ, 1, !P2 ;  /* 0x3f800000ff067808 */ /* 0x000fe40005000000 */
[----:B------:R-:W-:Y:S01]  /*1b50*/  IADD3 R7, PT, PT, R7, 0x4, RZ ;  /* 0x0000000407077810 */ /* 0x000fe20007ffe0ff */
[----:B------:R-:W-:Y:S02]  /*1b60*/  VIADD R10, R12, 0x1 ;  /* 0x000000010c0a7836 */ /* 0x000fe40000000000 */
[----:B------:R-:W-:Y:S01]  /*1b70*/  FADD R5, R5, R6 ;  /* 0x0000000605057221 */ /* 0x000fe20000000000 */
[----:B------:R-:W-:-:S07]  /*1b80*/  @P3 IMAD.MOV R10, RZ, RZ, R12 ;  /* 0x000000ffff0a3224 */ /* 0x000fce00078e020c */
.L_x_32:
[----:B------:R-:W-:Y:S05]  /*1b90*/  BRA.U !UP1, `(.L_x_27) ;  /* 0x0000000d09cc7547 */ /* 0x000fea000b800000 */
[----:B------:R-:W-:Y:S02]  /*1ba0*/  UISETP.NE.AND UP0, UPT, UR6, 0x1, UPT ;  /* 0x000000010600788c */ /* 0x000fe4000bf05270 */
[----:B------:R-:W-:-:S04]  /*1bb0*/  ULOP3.LUT UR4, UR4, 0x1, URZ, 0xc0, !UPT ;  /* 0x0000000104047892 */ /* 0x000fc8000f8ec0ff */
[----:B------:R-:W-:-:S03]  /*1bc0*/  UISETP.NE.U32.AND UP1, UPT, UR4, 0x1, UPT ;  /* 0x000000010400788c */ /* 0x000fc6000bf25070 */
[----:B------:R-:W-:Y:S08]  /*1bd0*/  BRA.U !UP0, `(.L_x_33) ;  /* 0x0000000108447547 */ /* 0x000ff0000b800000 */
[----:B------:R-:W-:-:S05]  /*1be0*/  IMAD.WIDE.U32 R12, R7, 0x4, R2 ;  /* 0x00000004070c7825 */ /* 0x000fca00078e0002 */
[----:B------:R-:W2:Y:S04]  /*1bf0*/  LDG.E R9, desc[UR8][R12.64] ;  /* 0x000000080c097981 */ /* 0x000ea8000c1e1900 */
[----:B------:R-:W3:Y:S01]  /*1c00*/  LDG.E R11, desc[UR8][R12.64+0x4] ;  /* 0x000004080c0b7981 */ /* 0x000ee2000c1e1900 */
[----:B------:R-:W-:Y:S02]  /*1c10*/  IADD3 R0, PT, PT, R10, 0x1, RZ ;  /* 0x000000010a007810 */ /* 0x000fe40007ffe0ff */
[C---:B--2--5:R-:W-:Y:S01]  /*1c20*/  ISETP.NE.AND P0, PT, R8.reuse, R9, PT ;  /* 0x000000090800720c */ /* 0x064fe20003f05270 */
[C---:B------:R-:W-:Y:S01]  /*1c30*/  VIADD R9, R7.reuse, 0x1 ;  /* 0x0000000107097836 */ /* 0x040fe20000000000 */
[----:B---3--:R-:W-:Y:S02]  /*1c40*/  ISETP.NE.AND P2, PT, R8, R11, PT ;  /* 0x0000000b0800720c */ /* 0x008fe40003f45270 */
[----:B------:R-:W-:Y:S01]  /*1c50*/  ISETP.NE.AND P1, PT, R4, R7, !P0 ;  /* 0x000000070400720c */ /* 0x000fe20004725270 */
[----:B------:R-:W-:-:S03]  /*1c60*/  VIADD R7, R7, 0x2 ;  /* 0x0000000207077836 */ /* 0x000fc60000000000 */
[----:B------:R-:W-:-:S05]  /*1c70*/  FSEL R6, RZ, 1, !P1 ;  /* 0x3f800000ff067808 */ /* 0x000fca0004800000 */
[----:B------:R-:W-:Y:S02]  /*1c80*/  @P0 IADD3 R0, PT, PT, R10, RZ, RZ ;  /* 0x000000ff0a000210 */ /* 0x000fe40007ffe0ff */
[----:B------:R-:W-:Y:S01]  /*1c90*/  ISETP.NE.AND P0, PT, R4, R9, !P2 ;  /* 0x000000090400720c */ /* 0x000fe20005705270 */
[----:B------:R-:W-:Y:S02]  /*1ca0*/  FADD R5, R5, R6 ;  /* 0x0000000605057221 */ /* 0x000fe40000000000 */
[C---:B------:R-:W-:Y:S01]  /*1cb0*/  VIADD R10, R0.reuse, 0x1 ;  /* 0x00000001000a7836 */ /* 0x040fe20000000000 */
[----:B------:R-:W-:Y:S02]  /*1cc0*/  FSEL R14, RZ, 1, !P0 ;  /* 0x3f800000ff0e7808 */ /* 0x000fe40004000000 */
[----:B------:R-:W-:-:S03]  /*1cd0*/  @P2 IADD3 R10, PT, PT, R0, RZ, RZ ;  /* 0x000000ff000a2210 */ /* 0x000fc60007ffe0ff */
[----:B------:R-:W-:-:S07]  /*1ce0*/  FADD R5, R5, R14 ;  /* 0x0000000e05057221 */ /* 0x000fce0000000000 */
.L_x_33:
[----:B------:R-:W-:Y:S05]  /*1cf0*/  BRA.U UP1, `(.L_x_27) ;  /* 0x0000000d01747547 */ /* 0x000fea000b800000 */
[----:B------:R-:W-:-:S06]  /*1d00*/  IMAD.WIDE.U32 R2, R7, 0x4, R2 ;  /* 0x0000000407027825 */ /* 0x000fcc00078e0002 */
[----:B------:R-:W2:Y:S01]  /*1d10*/  LDG.E R3, desc[UR8][R2.64] ;  /* 0x0000000802037981 */ /* 0x000ea2000c1e1900 */
[----:B------:R-:W-:Y:S02]  /*1d20*/  IADD3 R0, PT, PT, R10, 0x1, RZ ;  /* 0x000000010a007810 */ /* 0x000fe40007ffe0ff */
[----:B--2--5:R-:W-:-:S04]  /*1d30*/  ISETP.NE.AND P1, PT, R8, R3, PT ;  /* 0x000000030800720c */ /* 0x024fc80003f25270 */
[----:B------:R-:W-:-:S04]  /*1d40*/  ISETP.NE.AND P0, PT, R4, R7, !P1 ;  /* 0x000000070400720c */ /* 0x000fc80004f05270 */
[----:B------:R-:W-:-:S05]  /*1d50*/  FSEL R6, RZ, 1, !P0 ;  /* 0x3f800000ff067808 */ /* 0x000fca0004000000 */
[----:B------:R-:W-:Y:S02]  /*1d60*/  @P1 IMAD.MOV R0, RZ, RZ, R10 ;  /* 0x000000ffff001224 */ /* 0x000fe400078e020a */
[----:B------:R-:W-:-:S03]  /*1d70*/  FADD R5, R5, R6 ;  /* 0x0000000605057221 */ /* 0x000fc60000000000 */
[----:B------:R-:W-:Y:S01]  /*1d80*/  MOV R10, R0 ;  /* 0x00000000000a7202 */ /* 0x000fe20000000f00 */
[----:B------:R-:W-:Y:S06]  /*1d90*/  BRA `(.L_x_27) ;  /* 0x0000000c004c7947 */ /* 0x000fec0003800000 */
.L_x_29:
[----:B------:R-:W-:-:S09]  /*1da0*/  UISETP.GE.AND UP0, UPT, UR5, URZ, UPT ;  /* 0x000000ff0500728c */ /* 0x000fd2000bf06270 */
[----:B------:R-:W-:Y:S05]  /*1db0*/  BRA.U !UP0, `(.L_x_34) ;  /* 0x0000000508a47547 */ /* 0x000fea000b800000 */
[----:B------:R-:W-:Y:S01]  /*1dc0*/  UISETP.GT.AND UP0, UPT, UR4, URZ, UPT ;  /* 0x000000ff0400728c */ /* 0x000fe2000bf04270 */
[----:B------:R-:W-:Y:S01]  /*1dd0*/  HFMA2 R10, -RZ, RZ, 0, 0 ;  /* 0x00000000ff0a7431 */ /* 0x000fe200000001ff */
[C---:B------:R-:W-:Y:S01]  /*1de0*/  FSETP.NAN.AND P1, PT, |R9|.reuse, |R9|, PT ;  /* 0x400000090900720b */ /* 0x040fe20003f28200 */
[----:B------:R-:W-:Y:S01]  /*1df0*/  FADD R9, R9, +INF ;  /* 0x7f80000009097421 */ /* 0x000fe20000000000 */
[----:B------:R-:W-:Y:S02]  /*1e00*/  IMAD.MOV.U32 R5, RZ, RZ, RZ ;  /* 0x000000ffff057224 */ /* 0x000fe400078e00ff */
[----:B------:R-:W-:-:S03]  /*1e10*/  IMAD.MOV.U32 R7, RZ, RZ, RZ ;  /* 0x000000ffff077224 */ /* 0x000fc600078e00ff */
[----:B------:R-:W-:Y:S06]  /*1e20*/  BRA.U !UP0, `(.L_x_35) ;  /* 0x0000000508487547 */ /* 0x000fec000b800000 */
[----:B------:R-:W-:Y:S02]  /*1e30*/  IADD3 R0, PT, PT, -R7, UR4, RZ ;  /* 0x0000000407007c10 */ /* 0x000fe4000fffe1ff */
[----:B------:R-:W-:Y:S02]  /*1e40*/  PLOP3.LUT P0, PT, PT, PT, PT, 0x80, 0x8 ;  /* 0x000000000008781c */ /* 0x000fe40003f0f070 */
[----:B------:R-:W-:-:S13]  /*1e50*/  ISETP.GT.AND P2, PT, R0, 0x3, PT ;  /* 0x000000030000780c */ /* 0x000fda0003f44270 */
[----:B------:R-:W-:Y:S05]  /*1e60*/  @!P2 BRA `(.L_x_36) ;  /* 0x0000000000c4a947 */ /* 0x000fea0003800000 */
[----:B------:R-:W-:Y:S01]  /*1e70*/  PLOP3.LUT P0, PT, PT, PT, PT, 0x8, 0x80 ;  /* 0x000000000080781c */ /* 0x000fe20003f0e170 */
[----:B------:R-:W-:-:S12]  /*1e80*/  UIADD3 UR5, UPT, UPT, UR4, -0x3, URZ ;  /* 0xfffffffd04057890 */ /* 0x000fd8000fffe0ff */
.L_x_37:
[C---:B------:R-:W-:Y:S01]  /*1e90*/  IMAD.WIDE.U32 R12, R7.reuse, 0x4, R2 ;  /* 0x00000004070c7825 */ /* 0x040fe200078e0002 */
[----:B------:R-:W-:-:S05]  /*1ea0*/  IADD3 R11, PT, PT, R7, 0x1, RZ ;  /* 0x00000001070b7810 */ /* 0x000fca0007ffe0ff */
[----:B------:R-:W2:Y:S01]  /*1eb0*/  LDG.E R13, desc[UR8][R12.64] ;  /* 0x000000080c0d7981 */ /* 0x000ea2000c1e1900 */
[----:B------:R-:W-:-:S04]  /*1ec0*/  IMAD.WIDE.U32 R14, R11, 0x4, R2 ;  /* 0x000000040b0e7825 */ /* 0x000fc800078e0002 */
[C---:B------:R-:W-:Y:S02]  /*1ed0*/  VIADD R21, R7.reuse, 0x2 ;  /* 0x0000000207157836 */ /* 0x040fe40000000000 */
[----:B------:R-:W3:Y:S01]  /*1ee0*/  LDG.E R15, desc[UR8][R14.64] ;  /* 0x000000080e0f7981 */ /* 0x000ee2000c1e1900 */
[----:B------:R-:W-:Y:S01]  /*1ef0*/  IADD3 R23, PT, PT, R7, 0x3, RZ ;  /* 0x0000000307177810 */ /* 0x000fe20007ffe0ff */
[----:B------:R-:W-:-:S04]  /*1f00*/  IMAD.WIDE.U32 R16, R21, 0x4, R2 ;  /* 0x0000000415107825 */ /* 0x000fc800078e0002 */
[----:B------:R-:W-:Y:S02]  /*1f10*/  IMAD.WIDE.U32 R18, R23, 0x4, R2 ;  /* 0x0000000417127825 */ /* 0x000fe400078e0002 */
[----:B------:R-:W4:Y:S04]  /*1f20*/  LDG.E R17, desc[UR8][R16.64] ;  /* 0x0000000810117981 */ /* 0x000f28000c1e1900 */
[----:B------:R-:W4:Y:S01]  /*1f30*/  LDG.E R19, desc[UR8][R18.64] ;  /* 0x0000000812137981 */ /* 0x000f22000c1e1900 */
[----:B------:R-:W-:Y:S01]  /*1f40*/  ISETP.NE.AND P4, PT, R4, R7, PT ;  /* 0x000000070400720c */ /* 0x000fe20003f85270 */
[----:B------:R-:W-:Y:S01]  /*1f50*/  VIADD R0, R10, 0x1 ;  /* 0x000000010a007836 */ /* 0x000fe20000000000 */
[----:B------:R-:W-:Y:S02]  /*1f60*/  ISETP.NE.AND P6, PT, R4, R11, PT ;  /* 0x0000000b0400720c */ /* 0x000fe40003fc5270 */
[----:B------:R-:W-:-:S02]  /*1f70*/  FSEL R6, R9, +INF , P1 ;  /* 0x7f80000009067808 */ /* 0x000fc40000800000 */
[----:B------:R-:W-:Y:S02]  /*1f80*/  FSEL R11, RZ, 1, !P4 ;  /* 0x3f800000ff0b7808 */ /* 0x000fe40006000000 */
[----:B------:R-:W-:Y:S02]  /*1f90*/  IADD3 R7, PT, PT, R7, 0x4, RZ ;  /* 0x0000000407077810 */ /* 0x000fe40007ffe0ff */
[----:B------:R-:W-:Y:S01]  /*1fa0*/  ISETP.NE.AND P5, PT, R4, R21, PT ;  /* 0x000000150400720c */ /* 0x000fe20003fa5270 */
[----:B------:R-:W-:Y:S01]  /*1fb0*/  FMUL R11, R6, R11 ;  /* 0x0000000b060b7220 */ /* 0x000fe20000400000 */
[----:B------:R-:W-:Y:S02]  /*1fc0*/  ISETP.NE.AND P4, PT, R4, R23, PT ;  /* 0x000000170400720c */ /* 0x000fe40003f85270 */
[----:B--2--5:R-:W-:Y:S02]  /*1fd0*/  ISETP.NE.AND P3, PT, R8, R13, PT ;  /* 0x0000000d0800720c */ /* 0x024fe40003f65270 */
[----:B------:R-:W-:-:S02]  /*1fe0*/  FSEL R13, RZ, 1, !P6 ;  /* 0x3f800000ff0d7808 */ /* 0x000fc40007000000 */
[----:B---3--:R-:W-:-:S03]  /*1ff0*/  ISETP.NE.AND P2, PT, R8, R15, PT ;  /* 0x0000000f0800720c */ /* 0x008fc60003f45270 */
[----:B------:R-:W-:Y:S01]  /*2000*/  FMUL R13, R6, R13 ;  /* 0x0000000d060d7220 */ /* 0x000fe20000400000 */
[----:B------:R-:W-:-:S05]  /*2010*/  FSEL R15, RZ, 1, !P5 ;  /* 0x3f800000ff0f7808 */ /* 0x000fca0006800000 */
[----:B------:R-:W-:Y:S01]  /*2020*/  @P3 IADD3 R0, PT, PT, R10, RZ, RZ ;  /* 0x000000ff0a003210 */ /* 0x000fe20007ffe0ff */
[----:B------:R-:W-:Y:S01]  /*2030*/  FMUL R15, R6, R15 ;  /* 0x0000000f060f7220 */ /* 0x000fe20000400000 */
[----:B------:R-:W-:Y:S02]  /*2040*/  FSEL R10, RZ, 1, P3 ;  /* 0x3f800000ff0a7808 */ /* 0x000fe40001800000 */
[----:B----4-:R-:W-:Y:S01]  /*2050*/  ISETP.NE.AND P6, PT, R8, R17, PT ;  /* 0x000000110800720c */ /* 0x010fe20003fc5270 */
[----:B------:R-:W-:Y:S01]  /*2060*/  VIADD R12, R0, 0x1 ;  /* 0x00000001000c7836 */ /* 0x000fe20000000000 */
[----:B------:R-:W-:Y:S01]  /*2070*/  ISETP.GE.AND P3, PT, R7, UR5, PT ;  /* 0x0000000507007c0c */ /* 0x000fe2000bf66270 */
[----:B------:R-:W-:Y:S01]  /*2080*/  FFMA R10, R10, R11, R5 ;  /* 0x0000000b0a0a7223 */ /* 0x000fe20000000005 */
[----:B------:R-:W-:Y:S02]  /*2090*/  @P2 IADD3 R12, PT, PT, R0, RZ, RZ ;  /* 0x000000ff000c2210 */ /* 0x000fe40007ffe0ff */
[----:B------:R-:W-:-:S02]  /*20a0*/  FSEL R5, RZ, 1, P2 ;  /* 0x3f800000ff057808 */ /* 0x000fc40001000000 */
[----:B------:R-:W-:Y:S01]  /*20b0*/  ISETP.NE.AND P2, PT, R8, R19, PT ;  /* 0x000000130800720c */ /* 0x000fe20003f45270 */
[----:B------:R-:W-:Y:S01]  /*20c0*/  VIADD R11, R12, 0x1 ;  /* 0x000000010c0b7836 */ /* 0x000fe20000000000 */
[----:B------:R-:W-:Y:S01]  /*20d0*/  FSEL R17, RZ, 1, !P4 ;  /* 0x3f800000ff117808 */ /* 0x000fe20006000000 */
[----:B------:R-:W-:Y:S01]  /*20e0*/  FFMA R5, R5, R13, R10 ;  /* 0x0000000d05057223 */ /* 0x000fe2000000000a */
[----:B------:R-:W-:Y:S01]  /*20f0*/  FSEL R0, RZ, 1, P6 ;  /* 0x3f800000ff007808 */ /* 0x000fe20003000000 */
[----:B------:R-:W-:Y:S02]  /*2100*/  @P6 IMAD.MOV R11, RZ, RZ, R12 ;  /* 0x000000ffff0b6224 */ /* 0x000fe400078e020c */
[----:B------:R-:W-:Y:S01]  /*2110*/  FMUL R17, R6, R17 ;  /* 0x0000001106117220 */ /* 0x000fe20000400000 */
[----:B------:R-:W-:Y:S01]  /*2120*/  FSEL R6, RZ, 1, P2 ;  /* 0x3f800000ff067808 */ /* 0x000fe20001000000 */
[----:B------:R-:W-:Y:S01]  /*2130*/  FFMA R5, R0, R15, R5 ;  /* 0x0000000f00057223 */ /* 0x000fe20000000005 */
[----:B------:R-:W-:-:S03]  /*2140*/  IADD3 R10, PT, PT, R11, 0x1, RZ ;  /* 0x000000010b0a7810 */ /* 0x000fc60007ffe0ff */
[----:B------:R-:W-:Y:S01]  /*2150*/  FFMA R5, R6, R17, R5 ;  /* 0x0000001106057223 */ /* 0x000fe20000000005 */
[----:B------:R-:W-:Y:S01]  /*2160*/  @P2 IMAD.MOV R10, RZ, RZ, R11 ;  /* 0x000000ffff0a2224 */ /* 0x000fe200078e020b */
[----:B------:R-:W-:Y:S06]  /*2170*/  @!P3 BRA `(.L_x_37) ;  /* 0xfffffffc0044b947 */ /* 0x000fec000383ffff */
.L_x_36:
[----:B------:R-:W-:-:S04]  /*2180*/  IADD3 R0, PT, PT, -R7, UR4, RZ ;  /* 0x0000000407007c10 */ /* 0x000fc8000fffe1ff */
[----:B------:R-:W-:-:S13]  /*2190*/  ISETP.GT.AND P2, PT, R0, 0x1, PT ;  /* 0x000000010000780c */ /* 0x000fda0003f44270 */
[----:B------:R-:W-:Y:S05]  /*21a0*/  @!P2 BRA `(.L_x_38) ;  /* 0x000000000060a947 */ /* 0x000fea0003800000 */
[C---:B------:R-:W-:Y:S01]  /*21b0*/  IMAD.WIDE.U32 R12, R7.reuse, 0x4, R2 ;  /* 0x00000004070c7825 */ /* 0x040fe200078e0002 */
[----:B------:R-:W-:-:S05]  /*21c0*/  IADD3 R11, PT, PT, R7, 0x1, RZ ;  /* 0x00000001070b7810 */ /* 0x000fca0007ffe0ff */
[----:B------:R-:W2:Y:S01]  /*21d0*/  LDG.E R13, desc[UR8][R12.64] ;  /* 0x000000080c0d7981 */ /* 0x000ea2000c1e1900 */
[----:B------:R-:W-:-:S06]  /*21e0*/  IMAD.WIDE.U32 R14, R11, 0x4, R2 ;  /* 0x000000040b0e7825 */ /* 0x000fcc00078e0002 */
[----:B------:R-:W3:Y:S01]  /*21f0*/  LDG.E R15, desc[UR8][R14.64] ;  /* 0x000000080e0f7981 */ /* 0x000ee2000c1e1900 */
[----:B------:R-:W-:Y:S01]  /*2200*/  ISETP.NE.AND P0, PT, R4, R7, PT ;  /* 0x000000070400720c */ /* 0x000fe20003f05270 */
[----:B------:R-:W-:Y:S01]  /*2210*/  VIADD R0, R10, 0x1 ;  /* 0x000000010a007836 */ /* 0x000fe20000000000 */
[----:B------:R-:W-:Y:S01]  /*2220*/  ISETP.NE.AND P2, PT, R4, R11, PT ;  /* 0x0000000b0400720c */ /* 0x000fe20003f45270 */
[----:B------:R-:W-:Y:S01]  /*2230*/  VIADD R7, R7, 0x2 ;  /* 0x0000000207077836 */ /* 0x000fe20000000000 */
[----:B------:R-:W-:Y:S02]  /*2240*/  FSEL R17, R9, +INF , P1 ;  /* 0x7f80000009117808 */ /* 0x000fe40000800000 */
[----:B------:R-:W-:Y:S02]  /*2250*/  FSEL R11, RZ, 1, !P0 ;  /* 0x3f800000ff0b7808 */ /* 0x000fe40004000000 */
[----:B------:R-:W-:Y:S02]  /*2260*/  FSEL R16, RZ, 1, !P2 ;  /* 0x3f800000ff107808 */ /* 0x000fe40005000000 */
[----:B------:R-:W-:Y:S01]  /*2270*/  PLOP3.LUT P0, PT, PT, PT, PT, 0x8, 0x80 ;  /* 0x000000000080781c */ /* 0x000fe20003f0e170 */
[----:B------:R-:W-:-:S02]  /*2280*/  FMUL R11, R17, R11 ;  /* 0x0000000b110b7220 */ /* 0x000fc40000400000 */
[----:B------:R-:W-:Y:S01]  /*2290*/  FMUL R16, R17, R16 ;  /* 0x0000001011107220 */ /* 0x000fe20000400000 */
[----:B--2--5:R-:W-:-:S04]  /*22a0*/  ISETP.NE.AND P3, PT, R8, R13, PT ;  /* 0x0000000d0800720c */ /* 0x024fc80003f65270 */
[----:B------:R-:W-:Y:S02]  /*22b0*/  FSEL R6, RZ, 1, P3 ;  /* 0x3f800000ff067808 */ /* 0x000fe40001800000 */
[----:B---3--:R-:W-:-:S03]  /*22c0*/  ISETP.NE.AND P4, PT, R8, R15, PT ;  /* 0x0000000f0800720c */ /* 0x008fc60003f85270 */
[----:B------:R-:W-:Y:S01]  /*22d0*/  FFMA R5, R6, R11, R5 ;  /* 0x0000000b06057223 */ /* 0x000fe20000000005 */
[----:B------:R-:W-:-:S03]  /*22e0*/  FSEL R6, RZ, 1, P4 ;  /* 0x3f800000ff067808 */ /* 0x000fc60002000000 */
[----:B------:R-:W-:Y:S02]  /*22f0*/  @P3 IADD3 R0, PT, PT, R10, RZ, RZ ;  /* 0x000000ff0a003210 */ /* 0x000fe40007ffe0ff */
[----:B------:R-:W-:-:S03]  /*2300*/  FFMA R5, R6, R16, R5 ;  /* 0x0000001006057223 */ /* 0x000fc60000000005 */
[C---:B------:R-:W-:Y:S01]  /*2310*/  VIADD R10, R0.reuse, 0x1 ;  /* 0x00000001000a7836 */ /* 0x040fe20000000000 */
[----:B------:R-:W-:-:S07]  /*2320*/  @P4 IADD3 R10, PT, PT, R0, RZ, RZ ;  /* 0x000000ff000a4210 */ /* 0x000fce0007ffe0ff */
.L_x_38:
[----:B------:R-:W-:-:S13]  /*2330*/  ISETP.NE.OR P0, PT, R7, UR4, P0 ;  /* 0x0000000407007c0c */ /* 0x000fda0008705670 */
[----:B------:R-:W-:Y:S05]  /*2340*/  @!P0 BRA `(.L_x_27) ;  /* 0x0000000400e08947 */ /* 0x000fea0003800000 */
.L_x_35:
[----:B------:R-:W-:-:S07]  /*2350*/  FSEL R9, R9, +INF , P1 ;  /* 0x7f80000009097808 */ /* 0x000fce0000800000 */
.L_x_39:
[----:B------:R-:W-:-:S06]  /*2360*/  IMAD.WIDE.U32 R12, R7, 0x4, R2 ;  /* 0x00000004070c7825 */ /* 0x000fcc00078e0002 */
[----:B------:R-:W2:Y:S01]  /*2370*/  LDG.E R13, desc[UR8][R12.64] ;  /* 0x000000080c0d7981 */ /* 0x000ea2000c1e1900 */
[----:B------:R-:W-:Y:S01]  /*2380*/  ISETP.NE.AND P1, PT, R4, R7, PT ;  /* 0x000000070400720c */ /* 0x000fe20003f25270 */
[----:B------:R-:W-:Y:S01]  /*2390*/  VIADD R0, R10, 0x1 ;  /* 0x000000010a007836 */ /* 0x000fe20000000000 */
[----:B------:R-:W-:Y:S02]  /*23a0*/  IADD3 R7, PT, PT, R7, 0x1, RZ ;  /* 0x0000000107077810 */ /* 0x000fe40007ffe0ff */
[----:B------:R-:W-:Y:S02]  /*23b0*/  FSEL R14, RZ, 1, !P1 ;  /* 0x3f800000ff0e7808 */ /* 0x000fe40004800000 */
[----:B------:R-:W-:-:S03]  /*23c0*/  ISETP.NE.AND P1, PT, R7, UR4, PT ;  /* 0x0000000407007c0c */ /* 0x000fc6000bf25270 */
[----:B------:R-:W-:Y:S01]  /*23d0*/  FMUL R14, R9, R14 ;  /* 0x0000000e090e7220 */ /* 0x000fe20000400000 */
[----:B--2--5:R-:W-:-:S04]  /*23e0*/  ISETP.NE.AND P0, PT, R8, R13, PT ;  /* 0x0000000d0800720c */ /* 0x024fc80003f05270 */
[----:B------:R-:W-:-:S05]  /*23f0*/  FSEL R6, RZ, 1, P0 ;  /* 0x3f800000ff067808 */ /* 0x000fca0000000000 */
[----:B------:R-:W-:-:S04]  /*2400*/  FFMA R5, R6, R14, R5 ;  /* 0x0000000e06057223 */ /* 0x000fc80000000005 */
[----:B------:R-:W-:-:S05]  /*2410*/  @P0 IADD3 R0, PT, PT, R10, RZ, RZ ;  /* 0x000000ff0a000210 */ /* 0x000fca0007ffe0ff */
[----:B------:R-:W-:Y:S01]  /*2420*/  IMAD.MOV.U32 R10, RZ, RZ, R0 ;  /* 0x000000ffff0a7224 */ /* 0x000fe200078e0000 */
[----:B------:R-:W-:Y:S06]  /*2430*/  @P1 BRA `(.L_x_39) ;  /* 0xfffffffc00c81947 */ /* 0x000fec000383ffff */
[----:B------:R-:W-:Y:S05]  /*2440*/  BRA `(.L_x_27) ;  /* 0x0000000400a07947 */ /* 0x000fea0003800000 */
.L_x_34:
[----:B------:R-:W-:Y:S01]  /*2450*/  UISETP.GT.AND UP0, UPT, UR4, URZ, UPT ;  /* 0x000000ff0400728c */ /* 0x000fe2000bf04270 */
[----:B------:R-:W-:Y:S01]  /*2460*/  HFMA2 R5, -RZ, RZ, 0, 0 ;  /* 0x00000000ff057431 */ /* 0x000fe200000001ff */
[C---:B------:R-:W-:Y:S01]  /*2470*/  FSETP.NAN.AND P1, PT, |R9|.reuse, |R9|, PT ;  /* 0x400000090900720b */ /* 0x040fe20003f28200 */
[----:B------:R-:W-:Y:S01]  /*2480*/  FADD R9, R9, +INF ;  /* 0x7f80000009097421 */ /* 0x000fe20000000000 */
[----:B------:R-:W-:Y:S01]  /*2490*/  IMAD.MOV.U32 R10, RZ, RZ, RZ ;  /* 0x000000ffff0a7224 */ /* 0x000fe200078e00ff */
[----:B------:R-:W-:-:S04]  /*24a0*/  MOV R7, RZ ;  /* 0x000000ff00077202 */ /* 0x000fc80000000f00 */
[----:B------:R-:W-:Y:S06]  /*24b0*/  BRA.U !UP0, `(.L_x_40) ;  /* 0x0000000508487547 */ /* 0x000fec000b800000 */
[----:B------:R-:W-:Y:S02]  /*24c0*/  IADD3 R0, PT, PT, -R7, UR4, RZ ;  /* 0x0000000407007c10 */ /* 0x000fe4000fffe1ff */
[----:B------:R-:W-:Y:S02]  /*24d0*/  PLOP3.LUT P0, PT, PT, PT, PT, 0x80, 0x8 ;  /* 0x000000000008781c */ /* 0x000fe40003f0f070 */
[----:B------:R-:W-:-:S13]  /*24e0*/  ISETP.GT.AND P2, PT, R0, 0x3, PT ;  /* 0x000000030000780c */ /* 0x000fda0003f44270 */
[----:B------:R-:W-:Y:S05]  /*24f0*/  @!P2 BRA `(.L_x_41) ;  /* 0x0000000000c4a947 */ /* 0x000fea0003800000 */
[----:B------:R-:W-:Y:S01]  /*2500*/  PLOP3.LUT P0, PT, PT, PT, PT, 0x8, 0x80 ;  /* 0x000000000080781c */ /* 0x000fe20003f0e170 */
[----:B------:R-:W-:-:S12]  /*2510*/  UIADD3 UR5, UPT, UPT, UR4, -0x3, URZ ;  /* 0xfffffffd04057890 */ /* 0x000fd8000fffe0ff */
.L_x_42:
[----:B------:R-:W-:-:S04]  /*2520*/  IMAD.WIDE.U32 R12, R7, 0x4, R2 ;  /* 0x00000004070c7825 */ /* 0x000fc800078e0002 */
[C---:B------:R-:W-:Y:S02]  /*2530*/  VIADD R11, R7.reuse, 0x1 ;  /* 0x00000001070b7836 */ /* 0x040fe40000000000 */
[----:B------:R-:W2:Y:S01]  /*2540*/  LDG.E R13, desc[UR8][R12.64] ;  /* 0x000000080c0d7981 */ /* 0x000ea2000c1e1900 */
[----:B------:R-:W-:Y:S01]  /*2550*/  IADD3 R21, PT, PT, R7, 0x2, RZ ;  /* 0x0000000207157810 */ /* 0x000fe20007ffe0ff */
[----:B------:R-:W-:-:S04]  /*2560*/  IMAD.WIDE.U32 R14, R11, 0x4, R2 ;  /* 0x000000040b0e7825 */ /* 0x000fc800078e0002 */
[--C-:B------:R-:W-:Y:S02]  /*2570*/  IMAD.WIDE.U32 R16, R21, 0x4, R2.reuse ;  /* 0x0000000415107825 */ /* 0x100fe400078e0002 */
[----:B------:R-:W3:Y:S02]  /*2580*/  LDG.E R15, desc[UR8][R14.64] ;  /* 0x000000080e0f7981 */ /* 0x000ee4000c1e1900 */
[----:B------:R-:W-:Y:S02]  /*2590*/  VIADD R23, R7, 0x3 ;  /* 0x0000000307177836 */ /* 0x000fe40000000000 */
[----:B------:R-:W4:Y:S02]  /*25a0*/  LDG.E R17, desc[UR8][R16.64] ;  /* 0x0000000810117981 */ /* 0x000f24000c1e1900 */
[----:B------:R-:W-:-:S06]  /*25b0*/  IMAD.WIDE.U32 R18, R23, 0x4, R2 ;  /* 0x0000000417127825 */ /* 0x000fcc00078e0002 */
[----:B------:R-:W4:Y:S01]  /*25c0*/  LDG.E R19, desc[UR8][R18.64] ;  /* 0x0000000812137981 */ /* 0x000f22000c1e1900 */
[C---:B------:R-:W-:Y:S01]  /*25d0*/  ISETP.NE.AND P4, PT, R4.reuse, R7, PT ;  /* 0x000000070400720c */ /* 0x040fe20003f85270 */
[----:B------:R-:W-:Y:S01]  /*25e0*/  VIADD R7, R7, 0x4 ;  /* 0x0000000407077836 */ /* 0x000fe20000000000 */
[----:B------:R-:W-:Y:S02]  /*25f0*/  ISETP.NE.AND P6, PT, R4, R11, PT ;  /* 0x0000000b0400720c */ /* 0x000fe40003fc5270 */
[----:B------:R-:W-:Y:S02]  /*2600*/  FSEL R6, R9, RZ, P1 ;  /* 0x000000ff09067208 */ /* 0x000fe40000800000 */
[----:B------:R-:W-:Y:S02]  /*2610*/  FSEL R11, RZ, 1, !P4 ;  /* 0x3f800000ff0b7808 */ /* 0x000fe40006000000 */
[----:B------:R-:W-:Y:S02]  /*2620*/  IADD3 R0, PT, PT, R10, 0x1, RZ ;  /* 0x000000010a007810 */ /* 0x000fe40007ffe0ff */
[----:B------:R-:W-:Y:S01]  /*2630*/  ISETP.NE.AND P5, PT, R4, R21, PT ;  /* 0x000000150400720c */ /* 0x000fe20003fa5270 */
[----:B------:R-:W-:Y:S01]  /*2640*/  FMUL R11, R6, R11 ;  /* 0x0000000b060b7220 */ /* 0x000fe20000400000 */
[----:B------:R-:W-:-:S02]  /*2650*/  ISETP.NE.AND P4, PT, R4, R23, PT ;  /* 0x000000170400720c */ /* 0x000fc40003f85270 */
[----:B--2--5:R-:W-:Y:S02]  /*2660*/  ISETP.NE.AND P3, PT, R8, R13, PT ;  /* 0x0000000d0800720c */ /* 0x024fe40003f65270 */
[----:B------:R-:W-:-:S05]  /*2670*/  FSEL R13, RZ, 1, !P6 ;  /* 0x3f800000ff0d7808 */ /* 0x000fca0007000000 */
[----:B------:R-:W-:Y:S01]  /*2680*/  FMUL R13, R6, R13 ;  /* 0x0000000d060d7220 */ /* 0x000fe20000400000 */
[C---:B---3--:R-:W-:Y:S02]  /*2690*/  ISETP.NE.AND P2, PT, R8.reuse, R15, PT ;  /* 0x0000000f0800720c */ /* 0x048fe40003f45270 */
[----:B------:R-:W-:Y:S02]  /*26a0*/  FSEL R15, RZ, 1, !P5 ;  /* 0x3f800000ff0f7808 */ /* 0x000fe40006800000 */
[----:B----4-:R-:W-:Y:S01]  /*26b0*/  ISETP.NE.AND P6, PT, R8, R17, PT ;  /* 0x000000110800720c */ /* 0x010fe20003fc5270 */
[----:B------:R-:W-:Y:S01]  /*26c0*/  @P3 IMAD.MOV R0, RZ, RZ, R10 ;  /* 0x000000ffff003224 */ /* 0x000fe200078e020a */
[----:B------:R-:W-:Y:S01]  /*26d0*/  FSEL R10, RZ, 1, P3 ;  /* 0x3f800000ff0a7808 */ /* 0x000fe20001800000 */
[----:B------:R-:W-:Y:S01]  /*26e0*/  FMUL R15, R6, R15 ;  /* 0x0000000f060f7220 */ /* 0x000fe20000400000 */
[----:B------:R-:W-:Y:S02]  /*26f0*/  ISETP.GE.AND P3, PT, R7, UR5, PT ;  /* 0x0000000507007c0c */ /* 0x000fe4000bf66270 */
[----:B------:R-:W-:Y:S01]  /*2700*/  IADD3 R12, PT, PT, R0, 0x1, RZ ;  /* 0x00000001000c7810 */ /* 0x000fe20007ffe0ff */
[----:B------:R-:W-:Y:S01]  /*2710*/  FFMA R10, R10, R11, R5 ;  /* 0x0000000b0a0a7223 */ /* 0x000fe20000000005 */
[----:B------:R-:W-:Y:S01]  /*2720*/  FSEL R5, RZ, 1, P2 ;  /* 0x3f800000ff057808 */ /* 0x000fe20001000000 */
[----:B------:R-:W-:Y:S01]  /*2730*/  @P2 IMAD.MOV R12, RZ, RZ, R0 ;  /* 0x000000ffff0c2224 */ /* 0x000fe200078e0200 */
[----:B------:R-:W-:-:S02]  /*2740*/  ISETP.NE.AND P2, PT, R8, R19, PT ;  /* 0x000000130800720c */ /* 0x000fc40003f45270 */
[----:B------:R-:W-:Y:S01]  /*2750*/  FSEL R17, RZ, 1, !P4 ;  /* 0x3f800000ff117808 */ /* 0x000fe20006000000 */
[----:B------:R-:W-:Y:S01]  /*2760*/  FFMA R5, R5, R13, R10 ;  /* 0x0000000d05057223 */ /* 0x000fe2000000000a */
[----:B------:R-:W-:Y:S02]  /*2770*/  FSEL R0, RZ, 1, P6 ;  /* 0x3f800000ff007808 */ /* 0x000fe40003000000 */
[----:B------:R-:W-:Y:S01]  /*2780*/  IADD3 R11, PT, PT, R12, 0x1, RZ ;  /* 0x000000010c0b7810 */ /* 0x000fe20007ffe0ff */
[----:B------:R-:W-:Y:S01]  /*2790*/  FMUL R17, R6, R17 ;  /* 0x0000001106117220 */ /* 0x000fe20000400000 */
[----:B------:R-:W-:Y:S01]  /*27a0*/  @P6 IADD3 R11, PT, PT, R12, RZ, RZ ;  /* 0x000000ff0c0b6210 */ /* 0x000fe20007ffe0ff */
[----:B------:R-:W-:Y:S01]  /*27b0*/  FFMA R5, R0, R15, R5 ;  /* 0x0000000f00057223 */ /* 0x000fe20000000005 */
[----:B------:R-:W-:-:S03]  /*27c0*/  FSEL R6, RZ, 1, P2 ;  /* 0x3f800000ff067808 */ /* 0x000fc60001000000 */
[C---:B------:R-:W-:Y:S01]  /*27d0*/  VIADD R10, R11.reuse, 0x1 ;  /* 0x000000010b0a7836 */ /* 0x040fe20000000000 */
[----:B------:R-:W-:Y:S01]  /*27e0*/  @P2 IADD3 R10, PT, PT, R11, RZ, RZ ;  /* 0x000000ff0b0a2210 */ /* 0x000fe20007ffe0ff */
[----:B------:R-:W-:Y:S01]  /*27f0*/  FFMA R5, R6, R17, R5 ;  /* 0x0000001106057223 */ /* 0x000fe20000000005 */
[----:B------:R-:W-:Y:S06]  /*2800*/  @!P3 BRA `(.L_x_42) ;  /* 0xfffffffc0044b947 */ /* 0x000fec000383ffff */
.L_x_41:
[----:B------:R-:W-:-:S04]  /*2810*/  IADD3 R0, PT, PT, -R7, UR4, RZ ;  /* 0x0000000407007c10 */ /* 0x000fc8000fffe1ff */
[----:B------:R-:W-:-:S13]  /*2820*/  ISETP.GT.AND P2, PT, R0, 0x1, PT ;  /* 0x000000010000780c */ /* 0x000fda0003f44270 */
[----:B------:R-:W-:Y:S05]  /*2830*/  @!P2 BRA `(.L_x_43) ;  /* 0x000000000060a947 */ /* 0x000fea0003800000 */
[----:B------:R-:W-:-:S04]  /*2840*/  IMAD.WIDE.U32 R12, R7, 0x4, R2 ;  /* 0x00000004070c7825 */ /* 0x000fc800078e0002 */
[----:B------:R-:W-:Y:S02]  /*2850*/  VIADD R11, R7, 0x1 ;  /* 0x00000001070b7836 */ /* 0x000fe40000000000 */
[----:B------:R-:W2:Y:S02]  /*2860*/  LDG.E R13, desc[UR8][R12.64] ;  /* 0x000000080c0d7981 */ /* 0x000ea4000c1e1900 */
[----:B------:R-:W-:-:S06]  /*2870*/  IMAD.WIDE.U32 R14, R11, 0x4, R2 ;  /* 0x000000040b0e7825 */ /* 0x000fcc00078e0002 */
[----:B------:R-:W3:Y:S01]  /*2880*/  LDG.E R15, desc[UR8][R14.64] ;  /* 0x000000080e0f7981 */ /* 0x000ee2000c1e1900 */
[C---:B------:R-:W-:Y:S02]  /*2890*/  ISETP.NE.AND P0, PT, R4.reuse, R7, PT ;  /* 0x000000070400720c */ /* 0x040fe40003f05270 */
[----:B------:R-:W-:Y:S02]  /*28a0*/  ISETP.NE.AND P2, PT, R4, R11, PT ;  /* 0x0000000b0400720c */ /* 0x000fe40003f45270 */
[----:B------:R-:W-:Y:S02]  /*28b0*/  FSEL R17, R9, RZ, P1 ;  /* 0x000000ff09117208 */ /* 0x000fe40000800000 */
[----:B------:R-:W-:Y:S02]  /*28c0*/  FSEL R11, RZ, 1, !P0 ;  /* 0x3f800000ff0b7808 */ /* 0x000fe40004000000 */
[----:B------:R-:W-:Y:S02]  /*28d0*/  FSEL R16, RZ, 1, !P2 ;  /* 0x3f800000ff107808 */ /* 0x000fe40005000000 */
[----:B------:R-:W-:Y:S01]  /*28e0*/  IADD3 R0, PT, PT, R10, 0x1, RZ ;  /* 0x000000010a007810 */ /* 0x000fe20007ffe0ff */
[C---:B------:R-:W-:Y:S01]  /*28f0*/  FMUL R11, R17.reuse, R11 ;  /* 0x0000000b110b7220 */ /* 0x040fe20000400000 */
[----:B------:R-:W-:Y:S01]  /*2900*/  PLOP3.LUT P0, PT, PT, PT, PT, 0x8, 0x80 ;  /* 0x000000000080781c */ /* 0x000fe20003f0e170 */
[----:B------:R-:W-:Y:S01]  /*2910*/  FMUL R16, R17, R16 ;  /* 0x0000001011107220 */ /* 0x000fe20000400000 */
[----:B------:R-:W-:-:S02]  /*2920*/  IADD3 R7, PT, PT, R7, 0x2, RZ ;  /* 0x0000000207077810 */ /* 0x000fc40007ffe0ff */
[----:B--2--5:R-:W-:-:S04]  /*2930*/  ISETP.NE.AND P3, PT, R8, R13, PT ;  /* 0x0000000d0800720c */ /* 0x024fc80003f65270 */
[----:B------:R-:W-:Y:S02]  /*2940*/  FSEL R6, RZ, 1, P3 ;  /* 0x3f800000ff067808 */ /* 0x000fe40001800000 */
[----:B---3--:R-:W-:-:S03]  /*2950*/  ISETP.NE.AND P4, PT, R8, R15, PT ;  /* 0x0000000f0800720c */ /* 0x008fc60003f85270 */
[----:B------:R-:W-:Y:S01]  /*2960*/  FFMA R5, R6, R11, R5 ;  /* 0x0000000b06057223 */ /* 0x000fe20000000005 */
[----:B------:R-:W-:-:S03]  /*2970*/  FSEL R6, RZ, 1, P4 ;  /* 0x3f800000ff067808 */ /* 0x000fc60002000000 */
[----:B------:R-:W-:Y:S02]  /*2980*/  @P3 IMAD.MOV R0, RZ, RZ, R10 ;  /* 0x000000ffff003224 */ /* 0x000fe400078e020a */
[----:B------:R-:W-:-:S03]  /*2990*/  FFMA R5, R6, R16, R5 ;  /* 0x0000001006057223 */ /* 0x000fc60000000005 */
[----:B------:R-:W-:Y:S01]  /*29a0*/  IADD3 R10, PT, PT, R0, 0x1, RZ ;  /* 0x00000001000a7810 */ /* 0x000fe20007ffe0ff */
[----:B------:R-:W-:-:S07]  /*29b0*/  @P4 IMAD.MOV R10, RZ, RZ, R0 ;  /* 0x000000ffff0a4224 */ /* 0x000fce00078e0200 */
.L_x_43:
[----:B------:R-:W-:-:S13]  /*29c0*/  ISETP.EQ.AND P2, PT, R7, UR4, PT ;  /* 0x0000000407007c0c */ /* 0x000fda000bf42270 */
[----:B------:R-:W-:Y:S05]  /*29d0*/  @!P0 BRA P2, `(.L_x_27) ;  /* 0x00000000003c8947 */ /* 0x000fea0001000000 */
.L_x_40:
[----:B------:R-:W-:-:S07]  /*29e0*/  FSEL R9, R9, RZ, P1 ;  /* 0x000000ff09097208 */ /* 0x000fce0000800000 */
.L_x_44:
        /* <DEDUP_REMOVED lines=11> */
[----:B------:R-:W-:-:S05]  /*2aa0*/  @P0 IMAD.MOV R0, RZ, RZ, R10 ;  /* 0x000000ffff000224 */ /* 0x000fca00078e020a */
[----:B------:R-:W-:Y:S01]  /*2ab0*/  MOV R10, R0 ;  /* 0x00000000000a7202 */ /* 0x000fe20000000f00 */
[----:B------:R-:W-:Y:S06]  /*2ac0*/  @P1 BRA `(.L_x_44) ;  /* 0xfffffffc00c81947 */ /* 0x000fec000383ffff */
.L_x_27:
[----:B------:R-:W0:Y:S01]  /*2ad0*/  MUFU.RCP R2, R5 ;  /* 0x0000000500027308 */ /* 0x000e220000001000 */
[----:B------:R-:W-:Y:S01]  /*2ae0*/  VIADD R0, R10, 0xffffffff ;  /* 0xffffffff0a007836 */ /* 0x000fe20000000000 */
[----:B------:R-:W-:Y:S04]  /*2af0*/  BSSY.RECONVERGENT B0, `(.L_x_10) ;  /* 0x000000d000007945 */ /* 0x000fe80003800200 */
[----:B------:R-:W-:-:S04]  /*2b00*/  I2FP.F32.S32 R0, R0 ;  /* 0x0000000000007245 */ /* 0x000fc80000201400 */
[----:B------:R-:W1:Y:S01]  /*2b10*/  FCHK P0, R0, R5 ;  /* 0x0000000500007302 */ /* 0x000e620000000000 */
[----:B0-----:R-:W-:-:S04]  /*2b20*/  FFMA R3, R2, -R5, 1 ;  /* 0x3f80000002037423 */ /* 0x001fc80000000805 */
[----:B------:R-:W-:-:S04]  /*2b30*/  FFMA R3, R2, R3, R2 ;  /* 0x0000000302037223 */ /* 0x000fc80000000002 */
[----:B------:R-:W-:-:S04]  /*2b40*/  FFMA R2, R0, R3, RZ ;  /* 0x0000000300027223 */ /* 0x000fc800000000ff */
[----:B------:R-:W-:-:S04]  /*2b50*/  FFMA R6, R2, -R5, R0 ;  /* 0x8000000502067223 */ /* 0x000fc80000000000 */
[----:B------:R-:W-:Y:S01]  /*2b60*/  FFMA R3, R3, R6, R2 ;  /* 0x0000000603037223 */ /* 0x000fe20000000002 */
[----:B-1----:R-:W-:Y:S06]  /*2b70*/  @!P0 BRA `(.L_x_45) ;  /* 0x0000000000108947 */ /* 0x002fec0003800000 */
[----:B------:R-:W-:Y:S02]  /*2b80*/  MOV R3, R5 ;  /* 0x0000000500037202 */ /* 0x000fe40000000f00 */
[----:B------:R-:W-:-:S07]  /*2b90*/  MOV R2, 0x2bb0 ;  /* 0x00002bb000027802 */ /* 0x000fce0000000f00 */
[----:B-----5:R-:W-:Y:S05]  /*2ba0*/  CALL.REL.NOINC `($__internal_1_$__cuda_sm3x_div_rn_noftz_f32_slowpath) ;  /* 0x0000000800907944 */ /* 0x020fea0003c00000 */
[----:B------:R-:W-:-:S07]  /*2bb0*/  IMAD.MOV.U32 R3, RZ, RZ, R0 ;  /* 0x000000ffff037224 */ /* 0x000fce00078e0000 */
.L_x_45:
[----:B------:R-:W-:Y:S05]  /*2bc0*/  BSYNC.RECONVERGENT B0 ;  /* 0x0000000000007941 */ /* 0x000fea0003800200 */
.L_x_10:
[----:B------:R-:W1:Y:S02]  /*2bd0*/  LDCU UR4, c[0x0][0x38c] ;  /* 0x00007180ff0477ac */ /* 0x000e640008000800 */
[----:B-1----:R-:W-:-:S04]  /*2be0*/  I2FP.F32.S32 R7, UR4 ;  /* 0x0000000400077c45 */ /* 0x002fc80008201400 */
[----:B------:R-:W-:-:S04]  /*2bf0*/  IADD3 R0, PT, PT, R7, 0x1800000, RZ ;  /* 0x0180000007007810 */ /* 0x000fc80007ffe0ff */
[----:B------:R-:W-:-:S04]  /*2c00*/  LOP3.LUT R0, R0, 0x7f800000, RZ, 0xc0, !PT ;  /* 0x7f80000000007812 */ /* 0x000fc800078ec0ff */
[----:B------:R-:W-:-:S13]  /*2c10*/  ISETP.GT.U32.AND P0, PT, R0, 0x1ffffff, PT ;  /* 0x01ffffff0000780c */ /* 0x000fda0003f04070 */
[----:B------:R-:W-:Y:S05]  /*2c20*/  @P0 BRA `(.L_x_46) ;  /* 0x0000000000140947 */ /* 0x000fea0003800000 */
[----:B------:R-:W-:Y:S01]  /*2c30*/  IMAD.MOV.U32 R0, RZ, RZ, R7 ;  /* 0x000000ffff007224 */ /* 0x000fe200078e0007 */
[----:B------:R-:W-:-:S07]  /*2c40*/  MOV R16, 0x2c60 ;  /* 0x00002c6000107802 */ /* 0x000fce0000000f00 */
[----:B0----5:R-:W-:Y:S05]  /*2c50*/  CALL.REL.NOINC `($__internal_0_$__cuda_sm20_rcp_rn_f32_slowpath) ;  /* 0x0000000400947944 */ /* 0x021fea0003c00000 */
[----:B------:R-:W-:Y:S01]  /*2c60*/  MOV R0, R7 ;  /* 0x0000000700007202 */ /* 0x000fe20000000f00 */
[----:B------:R-:W-:Y:S06]  /*2c70*/  BRA `(.L_x_47) ;  /* 0x0000000000107947 */ /* 0x000fec0003800000 */
.L_x_46:
[----:B------:R-:W1:Y:S02]  /*2c80*/  MUFU.RCP R0, R7 ;  /* 0x0000000700007308 */ /* 0x000e640000001000 */
[----:B-1----:R-:W-:-:S04]  /*2c90*/  FFMA R2, R7, R0, -1 ;  /* 0xbf80000007027423 */ /* 0x002fc80000000000 */
[----:B------:R-:W-:-:S04]  /*2ca0*/  FADD.FTZ R5, -R2, -RZ ;  /* 0x800000ff02057221 */ /* 0x000fc80000010100 */
[----:B------:R-:W-:-:S07]  /*2cb0*/  FFMA R0, R0, R5, R0 ;  /* 0x0000000500007223 */ /* 0x000fce0000000000 */
.L_x_47:
[C---:B------:R-:W-:Y:S01]  /*2cc0*/  FMUL R2, |R3|.reuse, 16777216 ;  /* 0x4b80000003027820 */ /* 0x040fe20000400200 */
[----:B------:R-:W-:Y:S01]  /*2cd0*/  FSETP.GEU.AND P0, PT, |R3|, 1.175494350822287508e-38, PT ;  /* 0x008000000300780b */ /* 0x000fe20003f0e200 */
[----:B------:R-:W-:Y:S01]  /*2ce0*/  IMAD.MOV.U32 R10, RZ, RZ, 0x3a2c32e4 ;  /* 0x3a2c32e4ff0a7424 */ /* 0x000fe200078e00ff */
[----:B------:R-:W-:Y:S02]  /*2cf0*/  BSSY.RECONVERGENT B0, `(.L_x_48) ;  /* 0x0000057000007945 */ /* 0x000fe40003800200 */
[----:B------:R-:W-:-:S05]  /*2d00*/  FSEL R2, R2, |R3|, !P0 ;  /* 0x4000000302027208 */ /* 0x000fca0004000000 */
[----:B------:R-:W-:-:S05]  /*2d10*/  VIADD R5, R2, 0xc0cafb0d ;  /* 0xc0cafb0d02057836 */ /* 0x000fca0000000000 */
[----:B------:R-:W-:-:S04]  /*2d20*/  LOP3.LUT R5, R5, 0xff800000, RZ, 0xc0, !PT ;  /* 0xff80000005057812 */ /* 0x000fc800078ec0ff */
[-C--:B------:R-:W-:Y:S02]  /*2d30*/  IADD3 R2, PT, PT, R2, -R5.reuse, RZ ;  /* 0x8000000502027210 */ /* 0x080fe40007ffe0ff */
[----:B------:R-:W-:-:S03]  /*2d40*/  I2FP.F32.S32 R5, R5 ;  /* 0x0000000500057245 */ /* 0x000fc60000201400 */
[C---:B------:R-:W-:Y:S01]  /*2d50*/  FADD R7, R2.reuse, 1 ;  /* 0x3f80000002077421 */ /* 0x040fe20000000000 */
[----:B------:R-:W-:Y:S01]  /*2d60*/  FADD R6, R2, -1 ;  /* 0xbf80000002067421 */ /* 0x000fe20000000000 */
[----:B------:R-:W-:-:S03]  /*2d70*/  FSEL R2, RZ, -24, P0 ;  /* 0xc1c00000ff027808 */ /* 0x000fc60000000000 */
[----:B-----5:R-:W-:Y:S01]  /*2d80*/  FADD R8, R6, R6 ;  /* 0x0000000606087221 */ /* 0x020fe20000000000 */
        /* <DEDUP_REMOVED lines=25> */
[-C--:B------:R-:W-:Y:S01]  /*2f20*/  FFMA R2, R5, R0.reuse, -R6 ;  /* 0x0000000005027223 */ /* 0x080fe20000000806 */
[----:B------:R-:W-:Y:S01]  /*2f30*/  HFMA2 R8, -RZ, RZ, 0.64013671875, -15.109375 ;  /* 0x391fcb8eff087431 */ /* 0x000fe200000001ff */
[C---:B------:R-:W-:Y:S02]  /*2f40*/  FSETP.GT.AND P1, PT, |R6|.reuse, 152, PT ;  /* 0x431800000600780b */ /* 0x040fe40003f24200 */
[----:B------:R-:W-:Y:S01]  /*2f50*/  FFMA R2, R13, R0, R2 ;  /* 0x000000000d027223 */ /* 0x000fe20000000002 */
[C---:B------:R-:W-:Y:S01]  /*2f60*/  FSETP.GEU.AND P2, PT, R6.reuse, RZ, PT ;  /* 0x000000ff0600720b */ /* 0x040fe20003f4e000 */
[----:B------:R-:W2:Y:S01]  /*2f70*/  F2I.NTZ R9, R6 ;  /* 0x0000000600097305 */ /* 0x000ea20000203100 */
[----:B-1----:R-:W-:Y:S01]  /*2f80*/  FADD R5, R6, -R7 ;  /* 0x8000000706057221 */ /* 0x002fe20000000000 */
[----:B------:R-:W-:Y:S01]  /*2f90*/  FSETP.GT.AND P0, PT, R7, RZ, PT ;  /* 0x000000ff0700720b */ /* 0x000fe20003f04000 */
[----:B------:R-:W-:-:S02]  /*2fa0*/  IMAD.MOV.U32 R7, RZ, RZ, 0x3f800000 ;  /* 0x3f800000ff077424 */ /* 0x000fc400078e00ff */
[----:B------:R-:W-:Y:S01]  /*2fb0*/  FADD R5, R2, R5 ;  /* 0x0000000502057221 */ /* 0x000fe20000000000 */
[----:B------:R-:W-:Y:S02]  /*2fc0*/  SEL R10, RZ, 0x83000000, P0 ;  /* 0x83000000ff0a7807 */ /* 0x000fe40000000000 */
[----:B------:R-:W-:Y:S01]  /*2fd0*/  FSETP.NEU.AND P0, PT, R3, 1, PT ;  /* 0x3f8000000300780b */ /* 0x000fe20003f0d000 */
[----:B------:R-:W-:-:S03]  /*2fe0*/  FFMA R2, R5, R8, 0.0013391353422775864601 ;  /* 0x3aaf85ed05027423 */ /* 0x000fc60000000008 */
[----:B------:R-:W-:Y:S01]  /*2ff0*/  FSETP.EQ.OR P0, PT, R0, RZ, !P0 ;  /* 0x000000ff0000720b */ /* 0x000fe20004702400 */
[----:B------:R-:W-:-:S04]  /*3000*/  FFMA R2, R5, R2, 0.0096188392490148544312 ;  /* 0x3c1d985605027423 */ /* 0x000fc80000000002 */
[----:B------:R-:W-:-:S04]  /*3010*/  FFMA R2, R5, R2, 0.055503588169813156128 ;  /* 0x3d6357bb05027423 */ /* 0x000fc80000000002 */
[----:B------:R-:W-:Y:S01]  /*3020*/  FFMA R8, R5, R2, 0.24022644758224487305 ;  /* 0x3e75fdec05087423 */ /* 0x000fe20000000002 */
[----:B------:R-:W-:-:S03]  /*3030*/  FMUL R2, R0, 0.5 ;  /* 0x3f00000000027820 */ /* 0x000fc60000400000 */
[----:B------:R-:W-:-:S03]  /*3040*/  FFMA R8, R5, R8, 0.69314718246459960938 ;  /* 0x3f31721805087423 */ /* 0x000fc60000000008 */
[----:B------:R-:W1:Y:S01]  /*3050*/  FRND.TRUNC R2, R2 ;  /* 0x0000000200027307 */ /* 0x000e62000020d000 */
[----:B------:R-:W-:Y:S01]  /*3060*/  FFMA R8, R5, R8, 1 ;  /* 0x3f80000005087423 */ /* 0x000fe20000000008 */
[----:B------:R-:W-:Y:S01]  /*3070*/  VIADD R5, R10, 0x7f000000 ;  /* 0x7f0000000a057836 */ /* 0x000fe20000000000 */
[----:B--2---:R-:W-:-:S03]  /*3080*/  LEA R10, R9, -R10, 0x17 ;  /* 0x8000000a090a7211 */ /* 0x004fc600078eb8ff */
[----:B------:R-:W-:-:S04]  /*3090*/  FMUL R5, R8, R5 ;  /* 0x0000000508057220 */ /* 0x000fc80000400000 */
[----:B------:R-:W-:Y:S01]  /*30a0*/  FMUL R10, R5, R10 ;  /* 0x0000000a050a7220 */ /* 0x000fe20000400000 */
[----:B------:R-:W-:Y:S01]  /*30b0*/  @P1 FSEL R10, RZ, +INF , !P2 ;  /* 0x7f800000ff0a1808 */ /* 0x000fe20005000000 */
[----:B-1----:R-:W-:Y:S01]  /*30c0*/  FADD R5, R2, R2 ;  /* 0x0000000202057221 */ /* 0x002fe20000000000 */
[----:B------:R-:W-:Y:S06]  /*30d0*/  @P0 BRA `(.L_x_49) ;  /* 0x0000000000600947 */ /* 0x000fec0003800000 */
[----:B------:R-:W-:-:S04]  /*30e0*/  FSETP.NAN.AND P0, PT, |R0|, |R0|, PT ;  /* 0x400000000000720b */ /* 0x000fc80003f08200 */
[----:B------:R-:W-:-:S13]  /*30f0*/  FSETP.NUM.AND P0, PT, |R3|, |R3|, !P0 ;  /* 0x400000030300720b */ /* 0x000fda0004707200 */
[----:B------:R-:W-:Y:S01]  /*3100*/  @!P0 FADD R7, R0, R3 ;  /* 0x0000000300078221 */ /* 0x000fe20000000000 */
[----:B------:R-:W-:Y:S06]  /*3110*/  @!P0 BRA `(.L_x_49) ;  /* 0x0000000000508947 */ /* 0x000fec0003800000 */
[----:B------:R-:W-:Y:S01]  /*3120*/  FSETP.NEU.AND P0, PT, |R3|, +INF , PT ;  /* 0x7f8000000300780b */ /* 0x000fe20003f0d200 */
[----:B------:R-:W-:-:S03]  /*3130*/  FADD R5, -R5, R0 ;  /* 0x0000000005057221 */ /* 0x000fc60000000100 */
[----:B------:R-:W-:-:S04]  /*3140*/  FSETP.NEU.AND P0, PT, R3, RZ, P0 ;  /* 0x000000ff0300720b */ /* 0x000fc8000070d000 */
[----:B------:R-:W-:Y:S02]  /*3150*/  FSETP.GEU.OR P1, PT, R0, RZ, P0 ;  /* 0x000000ff0000720b */ /* 0x000fe4000072e400 */
[----:B------:R-:W-:-:S07]  /*3160*/  FSETP.NEU.AND P2, PT, |R5|, 1, !P0 ;  /* 0x3f8000000500780b */ /* 0x000fce000474d200 */
[----:B------:R-:W-:-:S05]  /*3170*/  @!P0 FADD R2, R3, R3 ;  /* 0x0000000303028221 */ /* 0x000fca0000000000 */
[----:B------:R-:W-:-:S04]  /*3180*/  @!P1 LOP3.LUT R2, R2, 0x7f800000, RZ, 0x3c, !PT ;  /* 0x7f80000002029812 */ /* 0x000fc800078e3cff */
[----:B------:R-:W-:-:S04]  /*3190*/  @P2 LOP3.LUT R2, R2, 0x7fffffff, RZ, 0xc0, !PT ;  /* 0x7fffffff02022812 */ /* 0x000fc800078ec0ff */
[----:B------:R-:W-:Y:S01]  /*31a0*/  @!P0 MOV R7, R2 ;  /* 0x0000000200078202 */ /* 0x000fe20000000f00 */
[----:B------:R-:W-:Y:S06]  /*31b0*/  @!P0 BRA `(.L_x_49) ;  /* 0x0000000000288947 */ /* 0x000fec0003800000 */
[----:B------:R-:W-:Y:S02]  /*31c0*/  FSETP.NEU.AND P0, PT, |R0|, +INF , PT ;  /* 0x7f8000000000780b */ /* 0x000fe40003f0d200 */
[----:B------:R-:W-:-:S13]  /*31d0*/  FSETP.EQ.AND P1, PT, R3, -1, PT ;  /* 0xbf8000000300780b */ /* 0x000fda0003f22000 */
[----:B------:R-:W-:Y:S05]  /*31e0*/  @!P0 BRA P1, `(.L_x_49) ;  /* 0x00000000001c8947 */ /* 0x000fea0000800000 */
[----:B------:R-:W-:Y:S01]  /*31f0*/  FSETP.GEU.AND P1, PT, R3, RZ, PT ;  /* 0x000000ff0300720b */ /* 0x000fe20003f2e000 */
[----:B------:R-:W-:-:S12]  /*3200*/  IMAD.MOV.U32 R7, RZ, RZ, R10 ;  /* 0x000000ffff077224 */ /* 0x000fd800078e000a */
[----:B------:R-:W1:Y:S01]  /*3210*/  @!P1 FRND.FLOOR R3, R0 ;  /* 0x0000000000039307 */ /* 0x000e620000205000 */
[----:B------:R-:W-:-:S04]  /*3220*/  @!P1 FSETP.NEU.AND P2, PT, |R5|, 1, PT ;  /* 0x3f8000000500980b */ /* 0x000fc80003f4d200 */
[----:B------:R-:W-:Y:S02]  /*3230*/  @!P1 FSEL R2, R10, -R10, P2 ;  /* 0x8000000a0a029208 */ /* 0x000fe40001000000 */
[----:B-1----:R-:W-:-:S04]  /*3240*/  @!P1 FSETP.NEU.AND P0, PT, R0, R3, PT ;  /* 0x000000030000920b */ /* 0x002fc80003f0d000 */
[----:B------:R-:W-:-:S09]  /*3250*/  @!P1 FSEL R7, R2, +QNAN , !P0 ;  /* 0x7fffffff02079808 */ /* 0x000fd20004000000 */
.L_x_49:
[----:B0-----:R-:W-:Y:S05]  /*3260*/  BSYNC.RECONVERGENT B0 ;  /* 0x0000000000007941 */ /* 0x001fea0003800200 */
.L_x_48:
[----:B------:R-:W0:Y:S02]  /*3270*/  LDC.64 R2, c[0x0][0x380] ;  /* 0x0000e000ff027b82 */ /* 0x000e240000000a00 */
[----:B0-----:R-:W-:-:S05]  /*3280*/  IMAD.WIDE R4, R4, 0x4, R2 ;  /* 0x0000000404047825 */ /* 0x001fca00078e0202 */
[----:B------:R-:W-:Y:S01]  /*3290*/  STG.E desc[UR8][R4.64], R7 ;  /* 0x0000000704007986 */ /* 0x000fe2000c101908 */
[----:B------:R-:W-:Y:S05]  /*32a0*/  EXIT ;  /* 0x000000000000794d */ /* 0x000fea0003800000 */
        .weak           $__internal_0_$__cuda_sm20_rcp_rn_f32_slowpath
        .type           $__internal_0_$__cuda_sm20_rcp_rn_f32_slowpath,@function
        .size           $__internal_0_$__cuda_sm20_rcp_rn_f32_slowpath,($__internal_1_$__cuda_sm3x_div_rn_noftz_f32_slowpath - $__internal_0_$__cuda_sm20_rcp_rn_f32_slowpath)
$__internal_0_$__cuda_sm20_rcp_rn_f32_slowpath:
[----:B------:R-:W-:Y:S01]  /*32b0*/  SHF.L.U32 R2, R0, 0x1, RZ ;  /* 0x0000000100027819 */ /* 0x000fe200000006ff */
[----:B------:R-:W-:Y:S03]  /*32c0*/  BSSY.RECONVERGENT B1, `(.L_x_50) ;  /* 0x0000030000017945 */ /* 0x000fe60003800200 */
[----:B------:R-:W-:-:S04]  /*32d0*/  SHF.R.U32.HI R2, RZ, 0x18, R2 ;  /* 0x00000018ff027819 */ /* 0x000fc80000011602 */
[----:B------:R-:W-:-:S13]  /*32e0*/  ISETP.NE.U32.AND P0, PT, R2, RZ, PT ;  /* 0x000000ff0200720c */ /* 0x000fda0003f05070 */
[----:B------:R-:W-:Y:S05]  /*32f0*/  @P0 BRA `(.L_x_51) ;  /* 0x0000000000280947 */ /* 0x000fea0003800000 */
[----:B------:R-:W-:-:S05]  /*3300*/  IMAD.SHL.U32 R2, R0, 0x2, RZ ;  /* 0x0000000200027824 */ /* 0x000fca00078e00ff */
[----:B------:R-:W-:-:S13]  /*3310*/  ISETP.NE.AND P0, PT, R2, RZ, PT ;  /* 0x000000ff0200720c */ /* 0x000fda0003f05270 */
[----:B------:R-:W-:Y:S01]  /*3320*/  @P0 FFMA R15, R0, 1.84467440737095516160e+19, RZ ;  /* 0x5f800000000f0823 */ /* 0x000fe200000000ff */
[----:B------:R-:W-:Y:S08]  /*3330*/  @!P0 MUFU.RCP R7, R0 ;  /* 0x0000000000078308 */ /* 0x000ff00000001000 */
[----:B------:R-:W0:Y:S02]  /*3340*/  @P0 MUFU.RCP R2, R15 ;  /* 0x0000000f00020308 */ /* 0x000e240000001000 */
[----:B0-----:R-:W-:-:S04]  /*3350*/  @P0 FFMA R17, R15, R2, -1 ;  /* 0xbf8000000f110423 */ /* 0x001fc80000000002 */
[----:B------:R-:W-:-:S04]  /*3360*/  @P0 FADD.FTZ R17, -R17, -RZ ;  /* 0x800000ff11110221 */ /* 0x000fc80000010100 */
[----:B------:R-:W-:-:S04]  /*3370*/  @P0 FFMA R2, R2, R17, R2 ;  /* 0x0000001102020223 */ /* 0x000fc80000000002 */
[----:B------:R-:W-:Y:S01]  /*3380*/  @P0 FFMA R7, R2, 1.84467440737095516160e+19, RZ ;  /* 0x5f80000002070823 */ /* 0x000fe200000000ff */
[----:B------:R-:W-:Y:S06]  /*3390*/  BRA `(.L_x_52) ;  /* 0x0000000000887947 */ /* 0x000fec0003800000 */
.L_x_51:
[----:B------:R-:W-:-:S04]  /*33a0*/  IADD3 R7, PT, PT, R2, -0xfd, RZ ;  /* 0xffffff0302077810 */ /* 0x000fc80007ffe0ff */
[----:B------:R-:W-:-:S13]  /*33b0*/  ISETP.GT.U32.AND P0, PT, R7, 0x1, PT ;  /* 0x000000010700780c */ /* 0x000fda0003f04070 */
[----:B------:R-:W-:Y:S05]  /*33c0*/  @P0 BRA `(.L_x_53) ;  /* 0x0000000000780947 */ /* 0x000fea0003800000 */
[----:B------:R-:W-:Y:S01]  /*33d0*/  LOP3.LUT R15, R0, 0x7fffff, RZ, 0xc0, !PT ;  /* 0x007fffff000f7812 */ /* 0x000fe200078ec0ff */
[----:B------:R-:W-:-:S03]  /*33e0*/  IMAD.MOV.U32 R20, RZ, RZ, 0x3 ;  /* 0x00000003ff147424 */ /* 0x000fc600078e00ff */
[----:B------:R-:W-:Y:S02]  /*33f0*/  LOP3.LUT R15, R15, 0x3f800000, RZ, 0xfc, !PT ;  /* 0x3f8000000f0f7812 */ /* 0x000fe400078efcff */
[----:B------:R-:W-:Y:S02]  /*3400*/  SHF.L.U32 R21, R20, R7, RZ ;  /* 0x0000000714157219 */ /* 0x000fe400000006ff */
[----:B------:R-:W0:Y:S02]  /*3410*/  MUFU.RCP R18, R15 ;  /* 0x0000000f00127308 */ /* 0x000e240000001000 */
[----:B0-----:R-:W-:-:S04]  /*3420*/  FFMA R17, R15, R18, -1 ;  /* 0xbf8000000f117423 */ /* 0x001fc80000000012 */
[----:B------:R-:W-:-:S04]  /*3430*/  FADD.FTZ R17, -R17, -RZ ;  /* 0x800000ff11117221 */ /* 0x000fc80000010100 */
[CCC-:B------:R-:W-:Y:S01]  /*3440*/  FFMA.RM R19, R18.reuse, R17.reuse, R18.reuse ;  /* 0x0000001112137223 */ /* 0x1c0fe20000004012 */
[----:B------:R-:W-:-:S04]  /*3450*/  FFMA.RP R18, R18, R17, R18 ;  /* 0x0000001112127223 */ /* 0x000fc80000008012 */
[C---:B------:R-:W-:Y:S02]  /*3460*/  LOP3.LUT R17, R19.reuse, 0x7fffff, RZ, 0xc0, !PT ;  /* 0x007fffff13117812 */ /* 0x040fe400078ec0ff */
[----:B------:R-:W-:Y:S02]  /*3470*/  FSETP.NEU.FTZ.AND P0, PT, R19, R18, PT ;  /* 0x000000121300720b */ /* 0x000fe40003f1d000 */
[----:B------:R-:W-:Y:S02]  /*3480*/  LOP3.LUT R18, R17, 0x800000, RZ, 0xfc, !PT ;  /* 0x0080000011127812 */ /* 0x000fe400078efcff */
[----:B------:R-:W-:Y:S02]  /*3490*/  SEL R17, RZ, 0xffffffff, !P0 ;  /* 0xffffffffff117807 */ /* 0x000fe40004000000 */
[----:B------:R-:W-:Y:S02]  /*34a0*/  LOP3.LUT R20, R21, R18, RZ, 0xc0, !PT ;  /* 0x0000001215147212 */ /* 0x000fe400078ec0ff */
[----:B------:R-:W-:-:S02]  /*34b0*/  IADD3 R17, PT, PT, -R17, RZ, RZ ;  /* 0x000000ff11117210 */ /* 0x000fc40007ffe1ff */
[-C--:B------:R-:W-:Y:S02]  /*34c0*/  SHF.R.U32.HI R20, RZ, R7.reuse, R20 ;  /* 0x00000007ff147219 */ /* 0x080fe40000011614 */
[----:B------:R-:W-:Y:S02]  /*34d0*/  LOP3.LUT P1, RZ, R17, R7, R18, 0xf8, !PT ;  /* 0x0000000711ff7212 */ /* 0x000fe4000782f812 */
[C---:B------:R-:W-:Y:S02]  /*34e0*/  LOP3.LUT P0, RZ, R20.reuse, 0x1, RZ, 0xc0, !PT ;  /* 0x0000000114ff7812 */ /* 0x040fe4000780c0ff */
[----:B------:R-:W-:-:S04]  /*34f0*/  LOP3.LUT P2, RZ, R20, 0x2, RZ, 0xc0, !PT ;  /* 0x0000000214ff7812 */ /* 0x000fc8000784c0ff */
[----:B------:R-:W-:Y:S02]  /*3500*/  PLOP3.LUT P0, PT, P0, P1, P2, 0xe0, 0x0 ;  /* 0x000000000000781c */ /* 0x000fe40000703c20 */
[----:B------:R-:W-:Y:S02]  /*3510*/  LOP3.LUT P1, RZ, R0, 0x7fffff, RZ, 0xc0, !PT ;  /* 0x007fffff00ff7812 */ /* 0x000fe4000782c0ff */
[----:B------:R-:W-:-:S05]  /*3520*/  SEL R7, RZ, 0x1, !P0 ;  /* 0x00000001ff077807 */ /* 0x000fca0004000000 */
[----:B------:R-:W-:-:S05]  /*3530*/  IMAD.MOV R7, RZ, RZ, -R7 ;  /* 0x000000ffff077224 */ /* 0x000fca00078e0a07 */
[----:B------:R-:W-:Y:S02]  /*3540*/  ISETP.GE.AND P0, PT, R7, RZ, PT ;  /* 0x000000ff0700720c */ /* 0x000fe40003f06270 */
[----:B------:R-:W-:-:S04]  /*3550*/  IADD3 R7, PT, PT, R2, -0xfc, RZ ;  /* 0xffffff0402077810 */ /* 0x000fc80007ffe0ff */
[----:B------:R-:W-:-:S07]  /*3560*/  SHF.R.U32.HI R7, RZ, R7, R18 ;  /* 0x00000007ff077219 */ /* 0x000fce0000011612 */
[----:B------:R-:W-:-:S05]  /*3570*/  @!P0 VIADD R7, R7, 0x1 ;  /* 0x0000000107078836 */ /* 0x000fca0000000000 */
[----:B------:R-:W-:-:S04]  /*3580*/  @!P1 SHF.L.U32 R7, R7, 0x1, RZ ;  /* 0x0000000107079819 */ /* 0x000fc800000006ff */
[----:B------:R-:W-:Y:S01]  /*3590*/  LOP3.LUT R7, R7, 0x80000000, R0, 0xf8, !PT ;  /* 0x8000000007077812 */ /* 0x000fe200078ef800 */
[----:B------:R-:W-:Y:S06]  /*35a0*/  BRA `(.L_x_52) ;  /* 0x0000000000047947 */ /* 0x000fec0003800000 */
.L_x_53:
[----:B------:R0:W1:Y:S02]  /*35b0*/  MUFU.RCP R7, R0 ;  /* 0x0000000000077308 */ /* 0x0000640000001000 */
.L_x_52:
[----:B------:R-:W-:Y:S05]  /*35c0*/  BSYNC.RECONVERGENT B1 ;  /* 0x0000000000017941 */ /* 0x000fea0003800200 */
.L_x_50:
[----:B------:R-:W-:-:S04]  /*35d0*/  IMAD.MOV.U32 R17, RZ, RZ, 0x0 ;  /* 0x00000000ff117424 */ /* 0x000fc800078e00ff */
[----:B01----:R-:W-:Y:S05]  /*35e0*/  RET.REL.NODEC R16 `(_Z16all_pts_coredistPfiiS_Pi) ;  /* 0xffffffc810847950 */ /* 0x003fea0003c3ffff */
        .weak           $__internal_1_$__cuda_sm3x_div_rn_noftz_f32_slowpath
        .type           $__internal_1_$__cuda_sm3x_div_rn_noftz_f32_slowpath,@function
        .size           $__internal_1_$__cuda_sm3x_div_rn_noftz_f32_slowpath,(.L_x_77 - $__internal_1_$__cuda_sm3x_div_rn_noftz_f32_slowpath)
$__internal_1_$__cuda_sm3x_div_rn_noftz_f32_slowpath:
[----:B------:R-:W-:Y:S01]  /*35f0*/  SHF.R.U32.HI R6, RZ, 0x17, R3 ;  /* 0x00000017ff067819 */ /* 0x000fe20000011603 */
[----:B------:R-:W-:Y:S01]  /*3600*/  BSSY.RECONVERGENT B1, `(.L_x_54) ;  /* 0x0000063000017945 */ /* 0x000fe20003800200 */
[----:B------:R-:W-:Y:S02]  /*3610*/  SHF.R.U32.HI R5, RZ, 0x17, R0 ;  /* 0x00000017ff057819 */ /* 0x000fe40000011600 */
[----:B------:R-:W-:Y:S02]  /*3620*/  LOP3.LUT R11, R6, 0xff, RZ, 0xc0, !PT ;  /* 0x000000ff060b7812 */ /* 0x000fe400078ec0ff */
[----:B------:R-:W-:Y:S02]  /*3630*/  LOP3.LUT R8, R5, 0xff, RZ, 0xc0, !PT ;  /* 0x000000ff05087812 */ /* 0x000fe400078ec0ff */
[----:B------:R-:W-:Y:S02]  /*3640*/  IADD3 R9, PT, PT, R11, -0x1, RZ ;  /* 0xffffffff0b097810 */ /* 0x000fe40007ffe0ff */
[----:B------:R-:W-:Y:S01]  /*3650*/  MOV R5, R0 ;  /* 0x0000000000057202 */ /* 0x000fe20000000f00 */
[----:B------:R-:W-:Y:S01]  /*3660*/  VIADD R7, R8, 0xffffffff ;  /* 0xffffffff08077836 */ /* 0x000fe20000000000 */
[----:B------:R-:W-:-:S04]  /*3670*/  ISETP.GT.U32.AND P0, PT, R9, 0xfd, PT ;  /* 0x000000fd0900780c */ /* 0x000fc80003f04070 */
[----:B------:R-:W-:-:S13]  /*3680*/  ISETP.GT.U32.OR P0, PT, R7, 0xfd, P0 ;  /* 0x000000fd0700780c */ /* 0x000fda0000704470 */
[----:B------:R-:W-:Y:S01]  /*3690*/  @!P0 IMAD.MOV.U32 R6, RZ, RZ, RZ ;  /* 0x000000ffff068224 */ /* 0x000fe200078e00ff */
[----:B------:R-:W-:Y:S06]  /*36a0*/  @!P0 BRA `(.L_x_55) ;  /* 0x00000000005c8947 */ /* 0x000fec0003800000 */
[----:B------:R-:W-:Y:S02]  /*36b0*/  FSETP.GTU.FTZ.AND P1, PT, |R3|, +INF , PT ;  /* 0x7f8000000300780b */ /* 0x000fe40003f3c200 */
[----:B------:R-:W-:-:S04]  /*36c0*/  FSETP.GTU.FTZ.AND P0, PT, |R0|, +INF , PT ;  /* 0x7f8000000000780b */ /* 0x000fc80003f1c200 */
[----:B------:R-:W-:-:S13]  /*36d0*/  PLOP3.LUT P0, PT, P0, P1, PT, 0xf8, 0x8f ;  /* 0x00000000008f781c */ /* 0x000fda0000703f70 */
[----:B------:R-:W-:Y:S05]  /*36e0*/  @P0 BRA `(.L_x_56) ;  /* 0x00000004004c0947 */ /* 0x000fea0003800000 */
[----:B------:R-:W-:-:S13]  /*36f0*/  LOP3.LUT P0, RZ, R3, 0x7fffffff, R5, 0xc8, !PT ;  /* 0x7fffffff03ff7812 */ /* 0x000fda000780c805 */
[----:B------:R-:W-:Y:S05]  /*3700*/  @!P0 BRA `(.L_x_57) ;  /* 0x00000004003c8947 */ /* 0x000fea0003800000 */
[C---:B------:R-:W-:Y:S02]  /*3710*/  FSETP.NEU.FTZ.AND P0, PT, |R0|.reuse, +INF , PT ;  /* 0x7f8000000000780b */ /* 0x040fe40003f1d200 */
[----:B------:R-:W-:Y:S02]  /*3720*/  FSETP.NEU.FTZ.AND P2, PT, |R3|, +INF , PT ;  /* 0x7f8000000300780b */ /* 0x000fe40003f5d200 */
[----:B------:R-:W-:-:S11]  /*3730*/  FSETP.NEU.FTZ.AND P1, PT, |R0|, +INF , PT ;  /* 0x7f8000000000780b */ /* 0x000fd60003f3d200 */
[----:B------:R-:W-:Y:S05]  /*3740*/  @!P2 BRA !P0, `(.L_x_57) ;  /* 0x00000004002ca947 */ /* 0x000fea0004000000 */
[----:B------:R-:W-:-:S04]  /*3750*/  LOP3.LUT P0, RZ, R5, 0x7fffffff, RZ, 0xc0, !PT ;  /* 0x7fffffff05ff7812 */ /* 0x000fc8000780c0ff */
[----:B------:R-:W-:-:S13]  /*3760*/  PLOP3.LUT P0, PT, P2, P0, PT, 0x2f, 0xf2 ;  /* 0x0000000000f2781c */ /* 0x000fda0001700577 */
[----:B------:R-:W-:Y:S05]  /*3770*/  @P0 BRA `(.L_x_58) ;  /* 0x0000000400180947 */ /* 0x000fea0003800000 */
[----:B------:R-:W-:-:S04]  /*3780*/  LOP3.LUT P0, RZ, R3, 0x7fffffff, RZ, 0xc0, !PT ;  /* 0x7fffffff03ff7812 */ /* 0x000fc8000780c0ff */
[----:B------:R-:W-:-:S13]  /*3790*/  PLOP3.LUT P0, PT, P1, P0, PT, 0x2f, 0xf2 ;  /* 0x0000000000f2781c */ /* 0x000fda0000f00577 */
[----:B------:R-:W-:Y:S05]  /*37a0*/  @P0 BRA `(.L_x_59) ;  /* 0x0000000400000947 */ /* 0x000fea0003800000 */
[----:B------:R-:W-:Y:S02]  /*37b0*/  ISETP.GE.AND P0, PT, R7, RZ, PT ;  /* 0x000000ff0700720c */ /* 0x000fe40003f06270 */
[----:B------:R-:W-:-:S11]  /*37c0*/  ISETP.GE.AND P1, PT, R9, RZ, PT ;  /* 0x000000ff0900720c */ /* 0x000fd60003f26270 */
[----:B------:R-:W-:Y:S01]  /*37d0*/  @P0 MOV R6, RZ ;  /* 0x000000ff00060202 */ /* 0x000fe20000000f00 */
[----:B------:R-:W-:Y:S02]  /*37e0*/  @!P0 IMAD.MOV.U32 R6, RZ, RZ, -0x40 ;  /* 0xffffffc0ff068424 */ /* 0x000fe400078e00ff */
[----:B------:R-:W-:Y:S01]  /*37f0*/  @!P0 FFMA R5, R0, 1.84467440737095516160e+19, RZ ;  /* 0x5f80000000058823 */ /* 0x000fe200000000ff */
[----:B------:R-:W-:Y:S02]  /*3800*/  @!P1 FFMA R3, R3, 1.84467440737095516160e+19, RZ ;  /* 0x5f80000003039823 */ /* 0x000fe400000000ff */
[----:B------:R-:W-:-:S07]  /*3810*/  @!P1 IADD3 R6, PT, PT, R6, 0x40, RZ ;  /* 0x0000004006069810 */ /* 0x000fce0007ffe0ff */
.L_x_55:
[----:B------:R-:W-:Y:S01]  /*3820*/  LEA R0, R11, 0xc0800000, 0x17 ;  /* 0xc08000000b007811 */ /* 0x000fe200078eb8ff */
[----:B------:R-:W-:Y:S01]  /*3830*/  BSSY.RECONVERGENT B2, `(.L_x_60) ;  /* 0x0000036000027945 */ /* 0x000fe20003800200 */
[----:B------:R-:W-:-:S03]  /*3840*/  IADD3 R8, PT, PT, R8, -0x7f, RZ ;  /* 0xffffff8108087810 */ /* 0x000fc60007ffe0ff */
[----:B------:R-:W-:Y:S02]  /*3850*/  IMAD.IADD R3, R3, 0x1, -R0 ;  /* 0x0000000103037824 */ /* 0x000fe400078e0a00 */
[----:B------:R-:W-:Y:S02]  /*3860*/  IMAD R0, R8, -0x800000, R5 ;  /* 0xff80000008007824 */ /* 0x000fe400078e0205 */
[----:B------:R-:W0:Y:S01]  /*3870*/  MUFU.RCP R7, R3 ;  /* 0x0000000300077308 */ /* 0x000e220000001000 */
[----:B------:R-:W-:-:S04]  /*3880*/  FADD.FTZ R9, -R3, -RZ ;  /* 0x800000ff03097221 */ /* 0x000fc80000010100 */
[----:B0-----:R-:W-:-:S04]  /*3890*/  FFMA R10, R7, R9, 1 ;  /* 0x3f800000070a7423 */ /* 0x001fc80000000009 */
[----:B------:R-:W-:-:S04]  /*38a0*/  FFMA R12, R7, R10, R7 ;  /* 0x0000000a070c7223 */ /* 0x000fc80000000007 */
[----:B------:R-:W-:-:S04]  /*38b0*/  FFMA R5, R0, R12, RZ ;  /* 0x0000000c00057223 */ /* 0x000fc800000000ff */
[----:B------:R-:W-:-:S04]  /*38c0*/  FFMA R10, R9, R5, R0 ;  /* 0x00000005090a7223 */ /* 0x000fc80000000000 */
[----:B------:R-:W-:Y:S01]  /*38d0*/  FFMA R7, R12, R10, R5 ;  /* 0x0000000a0c077223 */ /* 0x000fe20000000005 */
[----:B------:R-:W-:-:S03]  /*38e0*/  IADD3 R5, PT, PT, R8, 0x7f, -R11 ;  /* 0x0000007f08057810 */ /* 0x000fc60007ffe80b */
[----:B------:R-:W-:Y:S02]  /*38f0*/  FFMA R10, R9, R7, R0 ;  /* 0x00000007090a7223 */ /* 0x000fe40000000000 */
[----:B------:R-:W-:Y:S02]  /*3900*/  IMAD.IADD R5, R5, 0x1, R6 ;  /* 0x0000000105057824 */ /* 0x000fe400078e0206 */
[----:B------:R-:W-:-:S05]  /*3910*/  FFMA R0, R12, R10, R7 ;  /* 0x0000000a0c007223 */ /* 0x000fca0000000007 */
[----:B------:R-:W-:-:S04]  /*3920*/  SHF.R.U32.HI R3, RZ, 0x17, R0 ;  /* 0x00000017ff037819 */ /* 0x000fc80000011600 */
[----:B------:R-:W-:-:S04]  /*3930*/  LOP3.LUT R3, R3, 0xff, RZ, 0xc0, !PT ;  /* 0x000000ff03037812 */ /* 0x000fc800078ec0ff */
[----:B------:R-:W-:-:S05]  /*3940*/  IADD3 R9, PT, PT, R3, R5, RZ ;  /* 0x0000000503097210 */ /* 0x000fca0007ffe0ff */
[----:B------:R-:W-:-:S05]  /*3950*/  VIADD R3, R9, 0xffffffff ;  /* 0xffffffff09037836 */ /* 0x000fca0000000000 */
[----:B------:R-:W-:-:S13]  /*3960*/  ISETP.GE.U32.AND P0, PT, R3, 0xfe, PT ;  /* 0x000000fe0300780c */ /* 0x000fda0003f06070 */
[----:B------:R-:W-:Y:S05]  /*3970*/  @!P0 BRA `(.L_x_61) ;  /* 0x0000000000808947 */ /* 0x000fea0003800000 */
[----:B------:R-:W-:-:S13]  /*3980*/  ISETP.GT.AND P0, PT, R9, 0xfe, PT ;  /* 0x000000fe0900780c */ /* 0x000fda0003f04270 */
[----:B------:R-:W-:Y:S05]  /*3990*/  @P0 BRA `(.L_x_62) ;  /* 0x00000000006c0947 */ /* 0x000fea0003800000 */
[----:B------:R-:W-:-:S13]  /*39a0*/  ISETP.GE.AND P0, PT, R9, 0x1, PT ;  /* 0x000000010900780c */ /* 0x000fda0003f06270 */
[----:B------:R-:W-:Y:S05]  /*39b0*/  @P0 BRA `(.L_x_63) ;  /* 0x0000000000740947 */ /* 0x000fea0003800000 */
[----:B------:R-:W-:Y:S02]  /*39c0*/  ISETP.GE.AND P0, PT, R9, -0x18, PT ;  /* 0xffffffe80900780c */ /* 0x000fe40003f06270 */
[----:B------:R-:W-:-:S11]  /*39d0*/  LOP3.LUT R0, R0, 0x80000000, RZ, 0xc0, !PT ;  /* 0x8000000000007812 */ /* 0x000fd600078ec0ff */
[----:B------:R-:W-:Y:S05]  /*39e0*/  @!P0 BRA `(.L_x_63) ;  /* 0x0000000000688947 */ /* 0x000fea0003800000 */
[CCC-:B------:R-:W-:Y:S01]  /*39f0*/  FFMA.RZ R3, R12.reuse, R10.reuse, R7.reuse ;  /* 0x0000000a0c037223 */ /* 0x1c0fe2000000c007 */
[C---:B------:R-:W-:Y:S01]  /*3a00*/  IADD3 R8, PT, PT, R9.reuse, 0x20, RZ ;  /* 0x0000002009087810 */ /* 0x040fe20007ffe0ff */
[CCC-:B------:R-:W-:Y:S01]  /*3a10*/  FFMA.RM R6, R12.reuse, R10.reuse, R7.reuse ;  /* 0x0000000a0c067223 */ /* 0x1c0fe20000004007 */
[----:B------:R-:W-:Y:S02]  /*3a20*/  ISETP.NE.AND P2, PT, R9, RZ, PT ;  /* 0x000000ff0900720c */ /* 0x000fe40003f45270 */
[----:B------:R-:W-:Y:S01]  /*3a30*/  LOP3.LUT R5, R3, 0x7fffff, RZ, 0xc0, !PT ;  /* 0x007fffff03057812 */ /* 0x000fe200078ec0ff */
[----:B------:R-:W-:Y:S01]  /*3a40*/  FFMA.RP R3, R12, R10, R7 ;  /* 0x0000000a0c037223 */ /* 0x000fe20000008007 */
[----:B------:R-:W-:Y:S01]  /*3a50*/  IMAD.MOV R7, RZ, RZ, -R9 ;  /* 0x000000ffff077224 */ /* 0x000fe200078e0a09 */
[----:B------:R-:W-:Y:S02]  /*3a60*/  ISETP.NE.AND P1, PT, R9, RZ, PT ;  /* 0x000000ff0900720c */ /* 0x000fe40003f25270 */
[----:B------:R-:W-:-:S02]  /*3a70*/  LOP3.LUT R5, R5, 0x800000, RZ, 0xfc, !PT ;  /* 0x0080000005057812 */ /* 0x000fc400078efcff */
[----:B------:R-:W-:Y:S02]  /*3a80*/  FSETP.NEU.FTZ.AND P0, PT, R3, R6, PT ;  /* 0x000000060300720b */ /* 0x000fe40003f1d000 */
[----:B------:R-:W-:Y:S02]  /*3a90*/  SHF.L.U32 R8, R5, R8, RZ ;  /* 0x0000000805087219 */ /* 0x000fe400000006ff */
[----:B------:R-:W-:Y:S02]  /*3aa0*/  SEL R6, R7, RZ, P2 ;  /* 0x000000ff07067207 */ /* 0x000fe40001000000 */
[----:B------:R-:W-:Y:S02]  /*3ab0*/  ISETP.NE.AND P1, PT, R8, RZ, P1 ;  /* 0x000000ff0800720c */ /* 0x000fe40000f25270 */
[----:B------:R-:W-:Y:S02]  /*3ac0*/  SHF.R.U32.HI R6, RZ, R6, R5 ;  /* 0x00000006ff067219 */ /* 0x000fe40000011605 */
[----:B------:R-:W-:-:S02]  /*3ad0*/  PLOP3.LUT P0, PT, P0, P1, PT, 0xf8, 0x8f ;  /* 0x00000000008f781c */ /* 0x000fc40000703f70 */
[----:B------:R-:W-:Y:S02]  /*3ae0*/  SHF.R.U32.HI R8, RZ, 0x1, R6 ;  /* 0x00000001ff087819 */ /* 0x000fe40000011606 */
[----:B------:R-:W-:-:S04]  /*3af0*/  SEL R3, RZ, 0x1, !P0 ;  /* 0x00000001ff037807 */ /* 0x000fc80004000000 */
[----:B------:R-:W-:-:S04]  /*3b00*/  LOP3.LUT R3, R3, 0x1, R8, 0xf8, !PT ;  /* 0x0000000103037812 */ /* 0x000fc800078ef808 */
[----:B------:R-:W-:-:S04]  /*3b10*/  LOP3.LUT R3, R3, R6, RZ, 0xc0, !PT ;  /* 0x0000000603037212 */ /* 0x000fc800078ec0ff */
[----:B------:R-:W-:-:S04]  /*3b20*/  IADD3 R3, PT, PT, R8, R3, RZ ;  /* 0x0000000308037210 */ /* 0x000fc80007ffe0ff */
[----:B------:R-:W-:Y:S01]  /*3b30*/  LOP3.LUT R0, R3, R0, RZ, 0xfc, !PT ;  /* 0x0000000003007212 */ /* 0x000fe200078efcff */
[----:B------:R-:W-:Y:S06]  /*3b40*/  BRA `(.L_x_63) ;  /* 0x0000000000107947 */ /* 0x000fec0003800000 */
.L_x_62:
[----:B------:R-:W-:-:S04]  /*3b50*/  LOP3.LUT R0, R0, 0x80000000, RZ, 0xc0, !PT ;  /* 0x8000000000007812 */ /* 0x000fc800078ec0ff */
[----:B------:R-:W-:Y:S01]  /*3b60*/  LOP3.LUT R0, R0, 0x7f800000, RZ, 0xfc, !PT ;  /* 0x7f80000000007812 */ /* 0x000fe200078efcff */
[----:B------:R-:W-:Y:S06]  /*3b70*/  BRA `(.L_x_63) ;  /* 0x0000000000047947 */ /* 0x000fec0003800000 */
.L_x_61:
[----:B------:R-:W-:-:S07]  /*3b80*/  IMAD R0, R5, 0x800000, R0 ;  /* 0x0080000005007824 */ /* 0x000fce00078e0200 */
.L_x_63:
[----:B------:R-:W-:Y:S05]  /*3b90*/  BSYNC.RECONVERGENT B2 ;  /* 0x0000000000027941 */ /* 0x000fea0003800200 */
.L_x_60:
[----:B------:R-:W-:Y:S05]  /*3ba0*/  BRA `(.L_x_64) ;  /* 0x0000000000207947 */ /* 0x000fea0003800000 */
.L_x_59:
[----:B------:R-:W-:-:S04]  /*3bb0*/  LOP3.LUT R0, R3, 0x80000000, R5, 0x48, !PT ;  /* 0x8000000003007812 */ /* 0x000fc800078e4805 */
[----:B------:R-:W-:Y:S01]  /*3bc0*/  LOP3.LUT R0, R0, 0x7f800000, RZ, 0xfc, !PT ;  /* 0x7f80000000007812 */ /* 0x000fe200078efcff */
[----:B------:R-:W-:Y:S06]  /*3bd0*/  BRA `(.L_x_64) ;  /* 0x0000000000147947 */ /* 0x000fec0003800000 */
.L_x_58:
[----:B------:R-:W-:Y:S01]  /*3be0*/  LOP3.LUT R0, R3, 0x80000000, R5, 0x48, !PT ;  /* 0x8000000003007812 */ /* 0x000fe200078e4805 */
[----:B------:R-:W-:Y:S06]  /*3bf0*/  BRA `(.L_x_64) ;  /* 0x00000000000c7947 */ /* 0x000fec0003800000 */
.L_x_57:
[----:B------:R-:W0:Y:S01]  /*3c00*/  MUFU.RSQ R0, -QNAN ;  /* 0xffc0000000007908 */ /* 0x000e220000001400 */
[----:B------:R-:W-:Y:S05]  /*3c10*/  BRA `(.L_x_64) ;  /* 0x0000000000047947 */ /* 0x000fea0003800000 */
.L_x_56:
[----:B------:R-:W-:-:S07]  /*3c20*/  FADD.FTZ R0, R0, R3 ;  /* 0x0000000300007221 */ /* 0x000fce0000010000 */
.L_x_64:
[----:B------:R-:W-:Y:S05]  /*3c30*/  BSYNC.RECONVERGENT B1 ;  /* 0x0000000000017941 */ /* 0x000fea0003800200 */
.L_x_54:
[----:B------:R-:W-:-:S04]  /*3c40*/  HFMA2 R3, -RZ, RZ, 0, 0 ;  /* 0x00000000ff037431 */ /* 0x000fc800000001ff */
[----:B0-----:R-:W-:Y:S05]  /*3c50*/  RET.REL.NODEC R2 `(_Z16all_pts_coredistPfiiS_Pi) ;  /* 0xffffffc002e87950 */ /* 0x001fea0003c3ffff */
.L_x_65:
        /* <DEDUP_REMOVED lines=10> */
.L_x_77:


//--------------------- .text._Z15distance_matrixPfiiS_ --------------------------
	.section	.text._Z15distance_matrixPfiiS_,"ax",@progbits
	.align	128
        .global         _Z15distance_matrixPfiiS_
        .type           _Z15distance_matrixPfiiS_,@function
        .size           _Z15distance_matrixPfiiS_,(.L_x_81 - _Z15distance_matrixPfiiS_)
        .other          _Z15distance_matrixPfiiS_,@"STO_CUDA_ENTRY STV_DEFAULT"
_Z15distance_matrixPfiiS_:
.text._Z15distance_matrixPfiiS_:
        /* <DEDUP_REMOVED lines=9> */
[----:B------:R-:W0:Y:S01]  /*0090*/  LDCU UR4, c[0x0][0x38c] ;  /* 0x00007180ff0477ac */ /* 0x000e220008000800 */
[----:B------:R-:W1:Y:S01]  /*00a0*/  LDCU.64 UR12, c[0x0][0x358] ;  /* 0x00006b00ff0c77ac */ /* 0x000e620008000a00 */
[----:B0-----:R-:W-:-:S09]  /*00b0*/  UISETP.GE.AND UP0, UPT, UR4, 0x1, UPT ;  /* 0x000000010400788c */ /* 0x001fd2000bf06270 */
[----:B-1----:R-:W-:Y:S05]  /*00c0*/  BRA.U !UP0, `(.L_x_66) ;  /* 0x0000000508b07547 */ /* 0x002fea000b800000 */
[----:B------:R-:W-:Y:S02]  /*00d0*/  UIMAD.WIDE.U32 UR10, UR4, 0x4, URZ ;  /* 0x00000004040a78a5 */ /* 0x000fe4000f8e00ff */
[----:B------:R-:W-:Y:S01]  /*00e0*/  IMAD R4, R0, UR4, RZ ;  /* 0x0000000400047c24 */ /* 0x000fe2000f8e02ff */
[----:B------:R-:W-:-:S03]  /*00f0*/  UIADD3 UR9, UPT, UPT, -UR4, URZ, URZ ;  /* 0x000000ff04097290 */ /* 0x000fc6000fffe1ff */
[----:B------:R-:W-:-:S09]  /*0100*/  UMOV UR4, URZ ;  /* 0x000000ff00047c82 */ /* 0x000fd20008000000 */
.L_x_71:
[----:B0-----:R-:W0:Y:S01]  /*0110*/  LDCU.64 UR6, c[0x0][0x390] ;  /* 0x00007200ff0677ac */ /* 0x001e220008000a00 */
[----:B------:R-:W1:Y:S01]  /*0120*/  LDC.64 R2, c[0x0][0x390] ;  /* 0x0000e400ff027b82 */ /* 0x000e620000000a00 */
[----:B------:R-:W-:Y:S01]  /*0130*/  HFMA2 R5, -RZ, RZ, 0, 0 ;  /* 0x00000000ff057431 */ /* 0x000fe200000001ff */
[----:B------:R-:W-:Y:S01]  /*0140*/  MOV R7, R4 ;  /* 0x0000000400077202 */ /* 0x000fe20000000f00 */
[----:B------:R-:W-:Y:S02]  /*0150*/  UIMAD UR5, UR11, UR4, URZ ;  /* 0x000000040b0572a4 */ /* 0x000fe4000f8e02ff */
[----:B0-----:R-:W-:-:S04]  /*0160*/  UIMAD.WIDE.U32 UR6, UR10, UR4, UR6 ;  /* 0x000000040a0672a5 */ /* 0x001fc8000f8e0006 */
[----:B------:R-:W-:-:S03]  /*0170*/  UIADD3 UR7, UPT, UPT, UR7, UR5, URZ ;  /* 0x0000000507077290 */ /* 0x000fc6000fffe0ff */
[----:B------:R-:W-:Y:S01]  /*0180*/  UMOV UR5, UR9 ;  /* 0x0000000900057c82 */ /* 0x000fe20008000000 */
[----:B------:R-:W-:-:S08]  /*0190*/  UMOV UR8, UR6 ;  /* 0x0000000600087c82 */ /* 0x000fd00008000000 */
.L_x_70:
[----:B-1----:R-:W-:Y:S01]  /*01a0*/  IMAD.WIDE R8, R7, 0x4, R2 ;  /* 0x0000000407087825 */ /* 0x002fe200078e0202 */
[----:B------:R-:W-:Y:S02]  /*01b0*/  MOV R10, UR8 ;  /* 0x00000008000a7c02 */ /* 0x000fe40008000f00 */
[----:B------:R-:W-:-:S03]  /*01c0*/  MOV R11, UR7 ;  /* 0x00000007000b7c02 */ /* 0x000fc60008000f00 */
[----:B------:R-:W2:Y:S04]  /*01d0*/  LDG.E R9, desc[UR12][R8.64] ;  /* 0x0000000c08097981 */ /* 0x000ea8000c1e1900 */
[----:B------:R-:W2:Y:S01]  /*01e0*/  LDG.E R6, desc[UR12][R10.64] ;  /* 0x0000000c0a067981 */ /* 0x000ea2000c1e1900 */
[----:B------:R-:W-:Y:S01]  /*01f0*/  UIADD3 UR5, UPT, UPT, UR5, 0x1, URZ ;  /* 0x0000000105057890 */ /* 0x000fe2000fffe0ff */
[----:B------:R-:W-:Y:S01]  /*0200*/  BSSY.RECONVERGENT B0, `(.L_x_67) ;  /* 0x0000049000007945 */ /* 0x000fe20003800200 */
[----:B------:R-:W-:Y:S02]  /*0210*/  MOV R12, 0x3f800000 ;  /* 0x3f800000000c7802 */ /* 0x000fe40000000f00 */
[----:B------:R-:W-:Y:S01]  /*0220*/  UISETP.NE.AND UP1, UPT, UR5, URZ, UPT ;  /* 0x000000ff0500728c */ /* 0x000fe2000bf25270 */
        /* <DEDUP_REMOVED lines=9> */
[----:B------:R-:W-:Y:S02]  /*02c0*/  FSEL R9, R9, |R6|, !P0 ;  /* 0x4000000609097208 */ /* 0x000fe40004000000 */
[----:B------:R-:W-:Y:S02]  /*02d0*/  FSEL R11, RZ, -24, P0 ;  /* 0xc1c00000ff0b7808 */ /* 0x000fe40000000000 */
[----:B------:R-:W-:-:S04]  /*02e0*/  IADD3 R8, PT, PT, R9, -0x3f3504f3, RZ ;  /* 0xc0cafb0d09087810 */ /* 0x000fc80007ffe0ff */
[----:B------:R-:W-:-:S04]  /*02f0*/  LOP3.LUT R8, R8, 0xff800000, RZ, 0xc0, !PT ;  /* 0xff80000008087812 */ /* 0x000fc800078ec0ff */
[-C--:B------:R-:W-:Y:S02]  /*0300*/  IADD3 R9, PT, PT, R9, -R8.reuse, RZ ;  /* 0x8000000809097210 */ /* 0x080fe40007ffe0ff */
[----:B------:R-:W-:-:S03]  /*0310*/  I2FP.F32.S32 R8, R8 ;  /* 0x0000000800087245 */ /* 0x000fc60000201400 */
[C---:B------:R-:W-:Y:S01]  /*0320*/  FADD R13, R9.reuse, 1 ;  /* 0x3f800000090d7421 */ /* 0x040fe20000000000 */
[----:B------:R-:W-:-:S04]  /*0330*/  FADD R12, R9, -1 ;  /* 0xbf800000090c7421 */ /* 0x000fc80000000000 */
[----:B------:R-:W-:Y:S01]  /*0340*/  FADD R10, R12, R12 ;  /* 0x0000000c0c0a7221 */ /* 0x000fe20000000000 */
[----:B------:R-:W0:Y:S03]  /*0350*/  MUFU.RCP R13, R13 ;  /* 0x0000000d000d7308 */ /* 0x000e260000001000 */
[----:B0-----:R-:W-:Y:S01]  /*0360*/  FMUL R9, R13, R10 ;  /* 0x0000000a0d097220 */ /* 0x001fe20000400000 */
[----:B------:R-:W-:-:S03]  /*0370*/  FFMA R10, R8, 1.1920928955078125e-07, R11 ;  /* 0x34000000080a7823 */ /* 0x000fc6000000000b */
        /* <DEDUP_REMOVED lines=23> */
[----:B------:R-:W-:Y:S02]  /*04f0*/  MOV R11, 0x391fcb8e ;  /* 0x391fcb8e000b7802 */ /* 0x000fe40000000f00 */
[----:B------:R-:W-:Y:S01]  /*0500*/  FSETP.GT.AND P1, PT, |R10|, 152, PT ;  /* 0x431800000a00780b */ /* 0x000fe20003f24200 */
[----:B------:R-:W-:Y:S01]  /*0510*/  FFMA R9, R8, 2, R9 ;  /* 0x4000000008097823 */ /* 0x000fe20000000009 */
[C---:B------:R-:W-:Y:S01]  /*0520*/  FSETP.GEU.AND P2, PT, R10.reuse, RZ, PT ;  /* 0x000000ff0a00720b */ /* 0x040fe20003f4e000 */
        /* <DEDUP_REMOVED lines=11> */
[----:B-1----:R-:W-:Y:S02]  /*05e0*/  LEA R11, R12, -R9, 0x17 ;  /* 0x800000090c0b7211 */ /* 0x002fe400078eb8ff */
[----:B------:R-:W-:Y:S01]  /*05f0*/  IADD3 R9, PT, PT, R9, 0x7f000000, RZ ;  /* 0x7f00000009097810 */ /* 0x000fe20007ffe0ff */
        /* <DEDUP_REMOVED lines=8> */
.L_x_69:
[----:B------:R-:W-:-:S07]  /*0680*/  FADD R12, R6, 2 ;  /* 0x40000000060c7421 */ /* 0x000fce0000000000 */
.L_x_68:
[----:B------:R-:W-:Y:S05]  /*0690*/  BSYNC.RECONVERGENT B0 ;  /* 0x0000000000007941 */ /* 0x000fea0003800200 */
.L_x_67:
[----:B------:R-:W-:Y:S01]  /*06a0*/  UIADD3 UR8, UP0, UPT, UR8, 0x4, URZ ;  /* 0x0000000408087890 */ /* 0x000fe2000ff1e0ff */
[----:B------:R-:W-:Y:S01]  /*06b0*/  FADD R5, R12, R5 ;  /* 0x000000050c057221 */ /* 0x000fe20000000000 */
[----:B------:R-:W-:Y:S02]  /*06c0*/  IADD3 R7, PT, PT, R7, 0x1, RZ ;  /* 0x0000000107077810 */ /* 0x000fe40007ffe0ff */
[----:B------:R-:W-:Y:S01]  /*06d0*/  UIADD3.X UR7, UPT, UPT, URZ, UR7, URZ, UP0, !UPT ;  /* 0x00000007ff077290 */ /* 0x000fe200087fe4ff */
[----:B------:R-:W-:Y:S11]  /*06e0*/  BRA.U UP1, `(.L_x_70) ;  /* 0xfffffff901ac7547 */ /* 0x000ff6000b83ffff */
[----:B------:R-:W0:Y:S01]  /*06f0*/  LDC R9, c[0x0][0x388] ;  /* 0x0000e200ff097b82 */ /* 0x000e220000000800 */
[----:B------:R-:W-:-:S07]  /*0700*/  UIADD3 UR6, UPT, UPT, UR4, 0x1, URZ ;  /* 0x0000000104067890 */ /* 0x000fce000fffe0ff */
[----:B------:R-:W1:Y:S01]  /*0710*/  LDC.64 R2, c[0x0][0x380] ;  /* 0x0000e000ff027b82 */ /* 0x000e620000000a00 */
[----:B0-----:R-:W-:Y:S01]  /*0720*/  ISETP.NE.AND P0, PT, R9, UR6, PT ;  /* 0x0000000609007c0c */ /* 0x001fe2000bf05270 */
[----:B------:R-:W-:-:S04]  /*0730*/  IMAD R7, R0, R9, UR4 ;  /* 0x0000000400077e24 */ /* 0x000fc8000f8e0209 */
[----:B-1----:R-:W-:-:S05]  /*0740*/  IMAD.WIDE R2, R7, 0x4, R2 ;  /* 0x0000000407027825 */ /* 0x002fca00078e0202 */
[----:B------:R0:W-:Y:S03]  /*0750*/  STG.E desc[UR12][R2.64], R5 ;  /* 0x0000000502007986 */ /* 0x0001e6000c10190c */
[----:B------:R-:W-:Y:S05]  /*0760*/  @!P0 EXIT ;  /* 0x000000000000894d */ /* 0x000fea0003800000 */
[----:B------:R-:W-:Y:S01]  /*0770*/  UMOV UR4, UR6 ;  /* 0x0000000600047c82 */ /* 0x000fe20008000000 */
[----:B------:R-:W-:Y:S05]  /*0780*/  BRA `(.L_x_71) ;  /* 0xfffffff800607947 */ /* 0x000fea000383ffff */
.L_x_66:
[C---:B------:R-:W-:Y:S01]  /*0790*/  ISETP.GE.U32.AND P0, PT, R9.reuse, 0x8, PT ;  /* 0x000000080900780c */ /* 0x040fe20003f06070 */
[----:B------:R-:W-:Y:S01]  /*07a0*/  HFMA2 R7, -RZ, RZ, 0, 0 ;  /* 0x00000000ff077431 */ /* 0x000fe200000001ff */
[----:B------:R-:W-:-:S04]  /*07b0*/  LOP3.LUT R6, R9, 0x7, RZ, 0xc0, !PT ;  /* 0x0000000709067812 */ /* 0x000fc800078ec0ff */
[----:B------:R-:W-:-:S07]  /*07c0*/  ISETP.NE.AND P1, PT, R6, RZ, PT ;  /* 0x000000ff0600720c */ /* 0x000fce0003f25270 */
[----:B------:R-:W-:Y:S06]  /*07d0*/  @!P0 BRA `(.L_x_72) ;  /* 0x0000000000408947 */ /* 0x000fec0003800000 */
[----:B------:R-:W0:Y:S01]  /*07e0*/  LDC.64 R4, c[0x0][0x380] ;  /* 0x0000e000ff047b82 */ /* 0x000e220000000a00 */
[----:B------:R-:W-:Y:S01]  /*07f0*/  LOP3.LUT R7, R9, 0x7ffffff8, RZ, 0xc0, !PT ;  /* 0x7ffffff809077812 */ /* 0x000fe200078ec0ff */
[----:B------:R-:W-:-:S06]  /*0800*/  UMOV UR4, URZ ;  /* 0x000000ff00047c82 */ /* 0x000fcc0008000000 */
.L_x_73:
[----:B-1----:R-:W-:Y:S01]  /*0810*/  IMAD R3, R0, R9, UR4 ;  /* 0x0000000400037e24 */ /* 0x002fe2000f8e0209 */
[----:B------:R-:W-:-:S03]  /*0820*/  UIADD3 UR4, UPT, UPT, UR4, 0x8, URZ ;  /* 0x0000000804047890 */ /* 0x000fc6000fffe0ff */
[----:B0-----:R-:W-:-:S03]  /*0830*/  IMAD.WIDE R2, R3, 0x4, R4 ;  /* 0x0000000403027825 */ /* 0x001fc600078e0204 */
[----:B------:R-:W-:Y:S02]  /*0840*/  ISETP.NE.AND P0, PT, R7, UR4, PT ;  /* 0x0000000407007c0c */ /* 0x000fe4000bf05270 */
[----:B------:R1:W-:Y:S04]  /*0850*/  STG.E desc[UR12][R2.64], RZ ;  /* 0x000000ff02007986 */ /* 0x0003e8000c10190c */
[----:B------:R1:W-:Y:S04]  /*0860*/  STG.E desc[UR12][R2.64+0x4], RZ ;  /* 0x000004ff02007986 */ /* 0x0003e8000c10190c */
[----:B------:R1:W-:Y:S04]  /*0870*/  STG.E desc[UR12][R2.64+0x8], RZ ;  /* 0x000008ff02007986 */ /* 0x0003e8000c10190c */
[----:B------:R1:W-:Y:S04]  /*0880*/  STG.E desc[UR12][R2.64+0xc], RZ ;  /* 0x00000cff02007986 */ /* 0x0003e8000c10190c */
[----:B------:R1:W-:Y:S04]  /*0890*/  STG.E desc[UR12][R2.64+0x10], RZ ;  /* 0x000010ff02007986 */ /* 0x0003e8000c10190c */
[----:B------:R1:W-:Y:S04]  /*08a0*/  STG.E desc[UR12][R2.64+0x14], RZ ;  /* 0x000014ff02007986 */ /* 0x0003e8000c10190c */
[----:B------:R1:W-:Y:S04]  /*08b0*/  STG.E desc[UR12][R2.64+0x18], RZ ;  /* 0x000018ff02007986 */ /* 0x0003e8000c10190c */
[----:B------:R1:W-:Y:S01]  /*08c0*/  STG.E desc[UR12][R2.64+0x1c], RZ ;  /* 0x00001cff02007986 */ /* 0x0003e2000c10190c */
[----:B------:R-:W-:Y:S05]  /*08d0*/  @P0 BRA `(.L_x_73) ;  /* 0xfffffffc00cc0947 */ /* 0x000fea000383ffff */
.L_x_72:
[----:B------:R-:W-:Y:S05]  /*08e0*/  @!P1 EXIT ;  /* 0x000000000000994d */ /* 0x000fea0003800000 */
[----:B------:R-:W-:Y:S02]  /*08f0*/  ISETP.GE.U32.AND P0, PT, R6, 0x4, PT ;  /* 0x000000040600780c */ /* 0x000fe40003f06070 */
[----:B------:R-:W-:-:S04]  /*0900*/  LOP3.LUT R4, R9, 0x3, RZ, 0xc0, !PT ;  /* 0x0000000309047812 */ /* 0x000fc800078ec0ff */
[----:B------:R-:W-:-:S07]  /*0910*/  ISETP.NE.AND P1, PT, R4, RZ, PT ;  /* 0x000000ff0400720c */ /* 0x000fce0003f25270 */
[----:B------:R-:W-:Y:S06]  /*0920*/  @!P0 BRA `(.L_x_74) ;  /* 0x0000000000208947 */ /* 0x000fec0003800000 */
[----:B-1----:R-:W0:Y:S01]  /*0930*/  LDC.64 R2, c[0x0][0x380] ;  /* 0x0000e000ff027b82 */ /* 0x002e220000000a00 */
[----:B------:R-:W-:Y:S01]  /*0940*/  IMAD R5, R0, R9, R7 ;  /* 0x0000000900057224 */ /* 0x000fe200078e0207 */
[----:B------:R-:W-:-:S03]  /*0950*/  IADD3 R7, PT, PT, R7, 0x4, RZ ;  /* 0x0000000407077810 */ /* 0x000fc60007ffe0ff */
[----:B0-----:R-:W-:-:S05]  /*0960*/  IMAD.WIDE R2, R5, 0x4, R2 ;  /* 0x0000000405027825 */ /* 0x001fca00078e0202 */
[----:B------:R0:W-:Y:S04]  /*0970*/  STG.E desc[UR12][R2.64], RZ ;  /* 0x000000ff02007986 */ /* 0x0001e8000c10190c */
[----:B------:R0:W-:Y:S04]  /*0980*/  STG.E desc[UR12][R2.64+0x4], RZ ;  /* 0x000004ff02007986 */ /* 0x0001e8000c10190c */
[----:B------:R0:W-:Y:S04]  /*0990*/  STG.E desc[UR12][R2.64+0x8], RZ ;  /* 0x000008ff02007986 */ /* 0x0001e8000c10190c */
[----:B------:R0:W-:Y:S02]  /*09a0*/  STG.E desc[UR12][R2.64+0xc], RZ ;  /* 0x00000cff02007986 */ /* 0x0001e4000c10190c */
.L_x_74:
[----:B------:R-:W-:Y:S05]  /*09b0*/  @!P1 EXIT ;  /* 0x000000000000994d */ /* 0x000fea0003800000 */
[----:B------:R-:W-:Y:S02]  /*09c0*/  ISETP.NE.AND P0, PT, R4, 0x1, PT ;  /* 0x000000010400780c */ /* 0x000fe40003f05270 */
[----:B------:R-:W-:-:S04]  /*09d0*/  LOP3.LUT R4, R9, 0x1, RZ, 0xc0, !PT ;  /* 0x0000000109047812 */ /* 0x000fc800078ec0ff */
[----:B------:R-:W-:-:S07]  /*09e0*/  ISETP.NE.U32.AND P1, PT, R4, 0x1, PT ;  /* 0x000000010400780c */ /* 0x000fce0003f25070 */
[----:B01----:R-:W0:Y:S01]  /*09f0*/  @P0 LDC.64 R2, c[0x0][0x380] ;  /* 0x0000e000ff020b82 */ /* 0x003e220000000a00 */
[----:B------:R-:W-:-:S04]  /*0a00*/  @P0 IMAD R5, R0, R9, R7 ;  /* 0x0000000900050224 */ /* 0x000fc800078e0207 */
[----:B0-----:R-:W-:-:S05]  /*0a10*/  @P0 IMAD.WIDE R2, R5, 0x4, R2 ;  /* 0x0000000405020825 */ /* 0x001fca00078e0202 */
[----:B------:R0:W-:Y:S04]  /*0a20*/  @P0 STG.E desc[UR12][R2.64], RZ ;  /* 0x000000ff02000986 */ /* 0x0001e8000c10190c */
[----:B------:R0:W-:Y:S01]  /*0a30*/  @P0 STG.E desc[UR12][R2.64+0x4], RZ ;  /* 0x000004ff02000986 */ /* 0x0001e2000c10190c */
[----:B------:R-:W-:Y:S05]  /*0a40*/  @P1 EXIT ;  /* 0x000000000000194d */ /* 0x000fea0003800000 */
[----:B0-----:R-:W0:Y:S01]  /*0a50*/  LDC.64 R2, c[0x0][0x380] ;  /* 0x0000e000ff027b82 */ /* 0x001e220000000a00 */
[----:B------:R-:W-:-:S05]  /*0a60*/  @P0 IADD3 R7, PT, PT, R7, 0x2, RZ ;  /* 0x0000000207070810 */ /* 0x000fca0007ffe0ff */
[----:B------:R-:W-:-:S04]  /*0a70*/  IMAD R7, R0, R9, R7 ;  /* 0x0000000900077224 */ /* 0x000fc800078e0207 */
[----:B0-----:R-:W-:-:S05]  /*0a80*/  IMAD.WIDE R2, R7, 0x4, R2 ;  /* 0x0000000407027825 */ /* 0x001fca00078e0202 */
[----:B------:R-:W-:Y:S01]  /*0a90*/  STG.E desc[UR12][R2.64], RZ ;  /* 0x000000ff02007986 */ /* 0x000fe2000c10190c */
[----:B------:R-:W-:Y:S05]  /*0aa0*/  EXIT ;  /* 0x000000000000794d */ /* 0x000fea0003800000 */
.L_x_75:
        /* <DEDUP_REMOVED lines=13> */
.L_x_81:


//--------------------- .nv.shared.reserved.0     --------------------------
	.section	.nv.shared.reserved.0,"aw",@nobits
	.weak		__nv_reservedSMEM_offset_0_alias
	.size		__nv_reservedSMEM_offset_0_alias, 0, 64
	.other		__nv_reservedSMEM_offset_0_alias,@"STO_CUDA_RESERVED_SHARED STV_DEFAULT"
__nv_reservedSMEM_offset_0_alias:
	.zero		0
	.zero		64


//--------------------- .nv.constant0._Z13mreach_matrixPfS_S_iPiiiS_ --------------------------
	.section	.nv.constant0._Z13mreach_matrixPfS_S_iPiiiS_,"a",@progbits
	.sectionflags	@""
	.align	4
.nv.constant0._Z13mreach_matrixPfS_S_iPiiiS_:
	.zero		952


//--------------------- .nv.constant0._Z20global_mreach_matrixPfS_S_i --------------------------
	.section	.nv.constant0._Z20global_mreach_matrixPfS_S_i,"a",@progbits
	.sectionflags	@""
	.align	4
.nv.constant0._Z20global_mreach_matrixPfS_S_i:
	.zero		924


//--------------------- .nv.constant0._Z16all_pts_coredistPfiiS_Pi --------------------------
	.section	.nv.constant0._Z16all_pts_coredistPfiiS_Pi,"a",@progbits
	.sectionflags	@""
	.align	4
.nv.constant0._Z16all_pts_coredistPfiiS_Pi:
	.zero		928


//--------------------- .nv.constant0._Z15distance_matrixPfiiS_ --------------------------
	.section	.nv.constant0._Z15distance_matrixPfiiS_,"a",@progbits
	.sectionflags	@""
	.align	4
.nv.constant0._Z15distance_matrixPfiiS_:
	.zero		920


//--------------------- SYMBOLS --------------------------

	.type		.nv.reservedSmem.offset0,@object
	.size		.nv.reservedSmem.offset0,0x4
